	.target	sm_90a

	.elftype	@"ET_EXEC"


//--------------------- .note.nv.tkinfo           --------------------------
	.section	.note.nv.tkinfo,"",@"SHT_NOTE"
	.sectionflags	@"SHF_NOTE_NV_TKINFO"
	.tkinfo
        /*0018*/ 	.word	0x00000002
        /*0030*/ 	.string	""
        /*0030*/ 	.string	"ptxas"
        /*0030*/ 	.string	"Cuda compilation tools, release 13.0, V13.0.88"
        /*0030*/ 	.string	"Build cuda_13.0.r13.0/compiler.36424714_0"
        /*0030*/ 	.string	"-arch sm_90a -m 64 "



//--------------------- .note.nv.cuinfo           --------------------------
	.section	.note.nv.cuinfo,"",@"SHT_NOTE"
	.sectionflags	@"SHF_NOTE_NV_CUINFO"
        /*0018*/ 	.short	0x0002
        /*001a*/ 	.short	0x005a
        /*001c*/ 	.short	0x0082
	.zero		2


//--------------------- .nv.info                  --------------------------
	.section	.nv.info,"",@"SHT_CUDA_INFO"
	.align	4


	//----- nvinfo : EIATTR_REGCOUNT
	.align		4
        /*0000*/ 	.byte	0x04, 0x2f
        /*0002*/ 	.short	(.L_12 - .L_11)
	.align		4
.L_11:
        /*0004*/ 	.word	index@(_ZN7cutlass13device_kernelINS_4conv6kernel13ConvUniversalINS1_16ConvProblemShapeILNS1_8OperatorE0ELi2EEENS1_10collective14CollectiveConvINS1_46MainloopSm90TmaGmmaWarpSpecializedImplicitGemmILS5_0ELi5ELi2EN4cute5tupleIJNSA_1CILi2EEENSC_ILi1EEESE_EEENS1_36KernelImplicitTmaWarpSpecializedSm90ELi1EEENSB_IJNSC_ILi256EEENSC_ILi64EEENSB_IJNSC_ILi32EEEEEEEEENS_10tfloat32_tESN_NSA_8TiledMMAINSA_8MMA_AtomIJNSA_4SM904GMMA29MMA_64x64x8_F32TF32TF32_SS_TNILNSR_7ScaleInE1ELST_1EEEEEENSA_6LayoutINSB_IJSE_SE_SE_EEENSB_IJNSC_ILi0EEESY_SY_EEEEENSB_IJNSA_10UnderscoreES11_S11_EEEEENS7_6detail26Sm90ImplicitGemmTileTraitsINSA_20SM90_TMA_LOAD_IM2COLENSA_14ComposedLayoutINSA_7SwizzleILi3ELi4ELi3EEENSA_18smem_ptr_flag_bitsILi32EEENSW_INSB_IJNSB_IJNSC_ILi8EEESK_EEENSB_IJSK_SE_EEENSB_IJSE_NSC_ILi5EEEEEEEEENSB_IJNSB_IJSK_SI_EEENSB_IJSE_SY_EEENSB_IJSY_NSC_ILi8192EEEEEEEEEEEEEvEENS15_INSA_23SM90_TMA_LOAD_MULTICASTENS17_IS19_S1B_NSW_INSB_IJNSB_IJS1C_S1C_EEES1E_S1G_EEENSB_IJS1I_S1J_NSB_IJSY_NSC_ILi2048EEEEEEEEEEEEEvEEEENS_8epilogue10collective6detail29Sm90TmaWarpSpecializedAdapterINS21_15DefaultEpilogueISN_NSB_IJNSB_IJlllEEESE_SY_EEES26_NS20_6thread17LinearCombinationISN_Li1EffLNS27_9ScaleType4KindE0ELNS_15FloatRoundStyleE2ESN_EENS_4gemm15EpilogueDefaultEEEEEvvEEEEvNT_6ParamsE)
        /*0008*/ 	.word	0x0000009a


	//----- nvinfo : EIATTR_FRAME_SIZE
	.align		4
.L_12:
        /*000c*/ 	.byte	0x04, 0x11
        /*000e*/ 	.short	(.L_14 - .L_13)
	.align		4
.L_13:
        /*0010*/ 	.word	index@(_ZN7cutlass13device_kernelINS_4conv6kernel13ConvUniversalINS1_16ConvProblemShapeILNS1_8OperatorE0ELi2EEENS1_10collective14CollectiveConvINS1_46MainloopSm90TmaGmmaWarpSpecializedImplicitGemmILS5_0ELi5ELi2EN4cute5tupleIJNSA_1CILi2EEENSC_ILi1EEESE_EEENS1_36KernelImplicitTmaWarpSpecializedSm90ELi1EEENSB_IJNSC_ILi256EEENSC_ILi64EEENSB_IJNSC_ILi32EEEEEEEEENS_10tfloat32_tESN_NSA_8TiledMMAINSA_8MMA_AtomIJNSA_4SM904GMMA29MMA_64x64x8_F32TF32TF32_SS_TNILNSR_7ScaleInE1ELST_1EEEEEENSA_6LayoutINSB_IJSE_SE_SE_EEENSB_IJNSC_ILi0EEESY_SY_EEEEENSB_IJNSA_10UnderscoreES11_S11_EEEEENS7_6detail26Sm90ImplicitGemmTileTraitsINSA_20SM90_TMA_LOAD_IM2COLENSA_14ComposedLayoutINSA_7SwizzleILi3ELi4ELi3EEENSA_18smem_ptr_flag_bitsILi32EEENSW_INSB_IJNSB_IJNSC_ILi8EEESK_EEENSB_IJSK_SE_EEENSB_IJSE_NSC_ILi5EEEEEEEEENSB_IJNSB_IJSK_SI_EEENSB_IJSE_SY_EEENSB_IJSY_NSC_ILi8192EEEEEEEEEEEEEvEENS15_INSA_23SM90_TMA_LOAD_MULTICASTENS17_IS19_S1B_NSW_INSB_IJNSB_IJS1C_S1C_EEES1E_S1G_EEENSB_IJS1I_S1J_NSB_IJSY_NSC_ILi2048EEEEEEEEEEEEEvEEEENS_8epilogue10collective6detail29Sm90TmaWarpSpecializedAdapterINS21_15DefaultEpilogueISN_NSB_IJNSB_IJlllEEESE_SY_EEES26_NS20_6thread17LinearCombinationISN_Li1EffLNS27_9ScaleType4KindE0ELNS_15FloatRoundStyleE2ESN_EENS_4gemm15EpilogueDefaultEEEEEvvEEEEvNT_6ParamsE)
        /*0014*/ 	.word	0x00000000


	//----- nvinfo : EIATTR_MIN_STACK_SIZE
	.align		4
.L_14:
        /*0018*/ 	.byte	0x04, 0x12
        /*001a*/ 	.short	(.L_16 - .L_15)
	.align		4
.L_15:
        /*001c*/ 	.word	index@(_ZN7cutlass13device_kernelINS_4conv6kernel13ConvUniversalINS1_16ConvProblemShapeILNS1_8OperatorE0ELi2EEENS1_10collective14CollectiveConvINS1_46MainloopSm90TmaGmmaWarpSpecializedImplicitGemmILS5_0ELi5ELi2EN4cute5tupleIJNSA_1CILi2EEENSC_ILi1EEESE_EEENS1_36KernelImplicitTmaWarpSpecializedSm90ELi1EEENSB_IJNSC_ILi256EEENSC_ILi64EEENSB_IJNSC_ILi32EEEEEEEEENS_10tfloat32_tESN_NSA_8TiledMMAINSA_8MMA_AtomIJNSA_4SM904GMMA29MMA_64x64x8_F32TF32TF32_SS_TNILNSR_7ScaleInE1ELST_1EEEEEENSA_6LayoutINSB_IJSE_SE_SE_EEENSB_IJNSC_ILi0EEESY_SY_EEEEENSB_IJNSA_10UnderscoreES11_S11_EEEEENS7_6detail26Sm90ImplicitGemmTileTraitsINSA_20SM90_TMA_LOAD_IM2COLENSA_14ComposedLayoutINSA_7SwizzleILi3ELi4ELi3EEENSA_18smem_ptr_flag_bitsILi32EEENSW_INSB_IJNSB_IJNSC_ILi8EEESK_EEENSB_IJSK_SE_EEENSB_IJSE_NSC_ILi5EEEEEEEEENSB_IJNSB_IJSK_SI_EEENSB_IJSE_SY_EEENSB_IJSY_NSC_ILi8192EEEEEEEEEEEEEvEENS15_INSA_23SM90_TMA_LOAD_MULTICASTENS17_IS19_S1B_NSW_INSB_IJNSB_IJS1C_S1C_EEES1E_S1G_EEENSB_IJS1I_S1J_NSB_IJSY_NSC_ILi2048EEEEEEEEEEEEEvEEEENS_8epilogue10collective6detail29Sm90TmaWarpSpecializedAdapterINS21_15DefaultEpilogueISN_NSB_IJNSB_IJlllEEESE_SY_EEES26_NS20_6thread17LinearCombinationISN_Li1EffLNS27_9ScaleType4KindE0ELNS_15FloatRoundStyleE2ESN_EENS_4gemm15EpilogueDefaultEEEEEvvEEEEvNT_6ParamsE)
        /*0020*/ 	.word	0x00000000
.L_16:


//--------------------- .nv.compat                --------------------------
	.section	.nv.compat,"",@"SHT_CUDA_COMPAT_INFO"
	.align	4
        /*0000*/ 	.byte	0x02, 0x09, 0x01, 0x00, 0x02, 0x02, 0x04, 0x00, 0x02, 0x05, 0x05, 0x00, 0x03, 0x07, 0x01, 0x01
        /*0010*/ 	.byte	0x02, 0x03, 0x01, 0x00, 0x02, 0x06, 0x01, 0x00, 0x04, 0x0b, 0x08, 0x00, 0x00, 0x00, 0x00, 0x00
        /*0020*/ 	.byte	0x00, 0x00, 0x00, 0x00


//--------------------- .nv.info._ZN7cutlass13device_kernelINS_4conv6kernel13ConvUniversalINS1_16ConvProblemShapeILNS1_8OperatorE0ELi2EEENS1_10collective14CollectiveConvINS1_46MainloopSm90TmaGmmaWarpSpecializedImplicitGemmILS5_0ELi5ELi2EN4cute5tupleIJNSA_1CILi2EEENSC_ILi1EEESE_EEENS1_36KernelImplicitTmaWarpSpecializedSm90ELi1EEENSB_IJNSC_ILi256EEENSC_ILi64EEENSB_IJNSC_ILi32EEEEEEEEENS_10tfloat32_tESN_NSA_8TiledMMAINSA_8MMA_AtomIJNSA_4SM904GMMA29MMA_64x64x8_F32TF32TF32_SS_TNILNSR_7ScaleInE1ELST_1EEEEEENSA_6LayoutINSB_IJSE_SE_SE_EEENSB_IJNSC_ILi0EEESY_SY_EEEEENSB_IJNSA_10UnderscoreES11_S11_EEEEENS7_6detail26Sm90ImplicitGemmTileTraitsINSA_20SM90_TMA_LOAD_IM2COLENSA_14ComposedLayoutINSA_7SwizzleILi3ELi4ELi3EEENSA_18smem_ptr_flag_bitsILi32EEENSW_INSB_IJNSB_IJNSC_ILi8EEESK_EEENSB_IJSK_SE_EEENSB_IJSE_NSC_ILi5EEEEEEEEENSB_IJNSB_IJSK_SI_EEENSB_IJSE_SY_EEENSB_IJSY_NSC_ILi8192EEEEEEEEEEEEEvEENS15_INSA_23SM90_TMA_LOAD_MULTICASTENS17_IS19_S1B_NSW_INSB_IJNSB_IJS1C_S1C_EEES1E_S1G_EEENSB_IJS1I_S1J_NSB_IJSY_NSC_ILi2048EEEEEEEEEEEEEvEEEENS_8epilogue10collective6detail29Sm90TmaWarpSpecializedAdapterINS21_15DefaultEpilogueISN_NSB_IJNSB_IJlllEEESE_SY_EEES26_NS20_6thread17LinearCombinationISN_Li1EffLNS27_9ScaleType4KindE0ELNS_15FloatRoundStyleE2ESN_EENS_4gemm15EpilogueDefaultEEEEEvvEEEEvNT_6ParamsE --------------------------
	.section	.nv.info._ZN7cutlass13device_kernelINS_4conv6kernel13ConvUniversalINS1_16ConvProblemShapeILNS1_8OperatorE0ELi2EEENS1_10collective14CollectiveConvINS1_46MainloopSm90TmaGmmaWarpSpecializedImplicitGemmILS5_0ELi5ELi2EN4cute5tupleIJNSA_1CILi2EEENSC_ILi1EEESE_EEENS1_36KernelImplicitTmaWarpSpecializedSm90ELi1EEENSB_IJNSC_ILi256EEENSC_ILi64EEENSB_IJNSC_ILi32EEEEEEEEENS_10tfloat32_tESN_NSA_8TiledMMAINSA_8MMA_AtomIJNSA_4SM904GMMA29MMA_64x64x8_F32TF32TF32_SS_TNILNSR_7ScaleInE1ELST_1EEEEEENSA_6LayoutINSB_IJSE_SE_SE_EEENSB_IJNSC_ILi0EEESY_SY_EEEEENSB_IJNSA_10UnderscoreES11_S11_EEEEENS7_6detail26Sm90ImplicitGemmTileTraitsINSA_20SM90_TMA_LOAD_IM2COLENSA_14ComposedLayoutINSA_7SwizzleILi3ELi4ELi3EEENSA_18smem_ptr_flag_bitsILi32EEENSW_INSB_IJNSB_IJNSC_ILi8EEESK_EEENSB_IJSK_SE_EEENSB_IJSE_NSC_ILi5EEEEEEEEENSB_IJNSB_IJSK_SI_EEENSB_IJSE_SY_EEENSB_IJSY_NSC_ILi8192EEEEEEEEEEEEEvEENS15_INSA_23SM90_TMA_LOAD_MULTICASTENS17_IS19_S1B_NSW_INSB_IJNSB_IJS1C_S1C_EEES1E_S1G_EEENSB_IJS1I_S1J_NSB_IJSY_NSC_ILi2048EEEEEEEEEEEEEvEEEENS_8epilogue10collective6detail29Sm90TmaWarpSpecializedAdapterINS21_15DefaultEpilogueISN_NSB_IJNSB_IJlllEEESE_SY_EEES26_NS20_6thread17LinearCombinationISN_Li1EffLNS27_9ScaleType4KindE0ELNS_15FloatRoundStyleE2ESN_EENS_4gemm15EpilogueDefaultEEEEEvvEEEEvNT_6ParamsE,"",@"SHT_CUDA_INFO"
	.sectionflags	@""
	.align	4


	//----- nvinfo : EIATTR_CUDA_API_VERSION
	.align		4
        /*0000*/ 	.byte	0x04, 0x37
        /*0002*/ 	.short	(.L_18 - .L_17)
.L_17:
        /*0004*/ 	.word	0x00000082


	//----- nvinfo : EIATTR_KPARAM_INFO
	.align		4
.L_18:
        /*0008*/ 	.byte	0x04, 0x17
        /*000a*/ 	.short	(.L_20 - .L_19)
.L_19:
        /*000c*/ 	.word	0x00000000
        /*0010*/ 	.short	0x0000
        /*0012*/ 	.short	0x0070
        /*0014*/ 	.byte	0x00, 0xf0, 0x01, 0x0e


	//----- nvinfo : EIATTR_SPARSE_MMA_MASK
	.align		4
.L_20:
        /*0018*/ 	.byte	0x03, 0x50
        /*001a*/ 	.short	0x0000


	//----- nvinfo : EIATTR_MAXREG_COUNT
	.align		4
        /*001c*/ 	.byte	0x03, 0x1b
        /*001e*/ 	.short	0x00ff


	//----- nvinfo : EIATTR_NUM_BARRIERS
	.align		4
        /*0020*/ 	.byte	0x02, 0x4c
        /*0022*/ 	.byte	0x01
	.zero		1


	//----- nvinfo : EIATTR_MERCURY_ISA_VERSION
	.align		4
        /*0024*/ 	.byte	0x03, 0x5f
        /*0026*/ 	.short	0x0101


	//----- nvinfo : EIATTR_COOP_GROUP_MASK_REGIDS
	.align		4
        /*0028*/ 	.byte	0x04, 0x29
        /*002a*/ 	.short	(.L_22 - .L_21)


	//   ....[0]....
.L_21:
        /*002c*/ 	.word	0xffffffff


	//   ....[1]....
        /*0030*/ 	.word	0xffffffff


	//   ....[2]....
        /*0034*/ 	.word	0xffffffff


	//   ....[3]....
        /*0038*/ 	.word	0xffffffff


	//----- nvinfo : EIATTR_COOP_GROUP_INSTR_OFFSETS
	.align		4
.L_22:
        /*003c*/ 	.byte	0x04, 0x28
        /*003e*/ 	.short	(.L_24 - .L_23)


	//   ....[0]....
.L_23:
        /*0040*/ 	.word	0x00000070


	//   ....[1]....
        /*0044*/ 	.word	0x00000080


	//   ....[2]....
        /*0048*/ 	.word	0x00000140


	//   ....[3]....
        /*004c*/ 	.word	0x000006c0


	//----- nvinfo : EIATTR_MBARRIER_INSTR_OFFSETS
	.align		4
.L_24:
        /*0050*/ 	.byte	0x04, 0x39
        /*0052*/ 	.short	(.L_26 - .L_25)


	//   ....[0]....
.L_25:
        /*0054*/ 	.word	0x000002f0
        /*0058*/ 	.word	0x000000ff
        /*005c*/ 	.word	0x00032000
        /*0060*/ 	.short	0x0100
        /*0062*/ 	.byte	0x08
	.zero		1


	//   ....[1]....
        /*0064*/ 	.word	0x00000300
        /*0068*/ 	.word	0x000000ff
        /*006c*/ 	.word	0x00032028
        /*0070*/ 	.short	0x0100
        /*0072*/ 	.byte	0x08
	.zero		1


	//   ....[2]....
        /*0074*/ 	.word	0x00000310
        /*0078*/ 	.word	0x000000ff
        /*007c*/ 	.word	0x00032008
        /*0080*/ 	.short	0x0100
        /*0082*/ 	.byte	0x08
	.zero		1


	//   ....[3]....
        /*0084*/ 	.word	0x00000320
        /*0088*/ 	.word	0x000000ff
        /*008c*/ 	.word	0x00032030
        /*0090*/ 	.short	0x0100
        /*0092*/ 	.byte	0x08
	.zero		1


	//   ....[4]....
        /*0094*/ 	.word	0x00000330
        /*0098*/ 	.word	0x000000ff
        /*009c*/ 	.word	0x00032010
        /*00a0*/ 	.short	0x0100
        /*00a2*/ 	.byte	0x08
	.zero		1


	//   ....[5]....
        /*00a4*/ 	.word	0x00000340
        /*00a8*/ 	.word	0x000000ff
        /*00ac*/ 	.word	0x00032038
        /*00b0*/ 	.short	0x0100
        /*00b2*/ 	.byte	0x08
	.zero		1


	//   ....[6]....
        /*00b4*/ 	.word	0x00000350
        /*00b8*/ 	.word	0x000000ff
        /*00bc*/ 	.word	0x00032018
        /*00c0*/ 	.short	0x0100
        /*00c2*/ 	.byte	0x08
	.zero		1


	//   ....[7]....
        /*00c4*/ 	.word	0x00000360
        /*00c8*/ 	.word	0x000000ff
        /*00cc*/ 	.word	0x00032040
        /*00d0*/ 	.short	0x0100
        /*00d2*/ 	.byte	0x08
	.zero		1


	//   ....[8]....
        /*00d4*/ 	.word	0x00000370
        /*00d8*/ 	.word	0x000000ff
        /*00dc*/ 	.word	0x00032020
        /*00e0*/ 	.short	0x0100
        /*00e2*/ 	.byte	0x08
	.zero		1


	//   ....[9]....
        /*00e4*/ 	.word	0x00000380
        /*00e8*/ 	.word	0x000000ff
        /*00ec*/ 	.word	0x00032048
        /*00f0*/ 	.short	0x0100
        /*00f2*/ 	.byte	0x08
	.zero		1


	//   ....[10]....
        /*00f4*/ 	.word	0x00000f10
        /*00f8*/ 	.word	0x00000006
        /*00fc*/ 	.word	0x00032000
        /*0100*/ 	.short	0x010a
        /*0102*/ 	.byte	0x3f
	.zero		1


	//   ....[11]....
        /*0104*/ 	.word	0x000015b0
        /*0108*/ 	.word	0x00000008
        /*010c*/ 	.word	0x00032000
        /*0110*/ 	.short	0x010a
        /*0112*/ 	.byte	0x3f
	.zero		1


	//   ....[12]....
        /*0114*/ 	.word	0x00001b00
        /*0118*/ 	.word	0x00000007
        /*011c*/ 	.word	0x00000000
        /*0120*/ 	.short	0x0101
        /*0122*/ 	.byte	0x3f
	.zero		1


	//   ....[13]....
        /*0124*/ 	.word	0x00001d30
        /*0128*/ 	.word	0x00000003
        /*012c*/ 	.word	0x00000000
        /*0130*/ 	.short	0x0101
        /*0132*/ 	.byte	0x3f
	.zero		1


	//   ....[14]....
        /*0134*/ 	.word	0x0000c250
        /*0138*/ 	.word	0x0000000e
        /*013c*/ 	.word	0x00032028
        /*0140*/ 	.short	0x010a
        /*0142*/ 	.byte	0x3f
	.zero		1


	//   ....[15]....
        /*0144*/ 	.word	0x0000c920
        /*0148*/ 	.word	0x00000004
        /*014c*/ 	.word	0x00000000
        /*0150*/ 	.short	0x010a
        /*0152*/ 	.byte	0x3f
	.zero		1


	//   ....[16]....
        /*0154*/ 	.word	0x0000c9d0
        /*0158*/ 	.word	0x00000000
        /*015c*/ 	.word	0x00000000
        /*0160*/ 	.short	0x010a
        /*0162*/ 	.byte	0x3f
	.zero		1


	//   ....[17]....
        /*0164*/ 	.word	0x0000ca80
        /*0168*/ 	.word	0x00000000
        /*016c*/ 	.word	0x00000000
        /*0170*/ 	.short	0x010a
        /*0172*/ 	.byte	0x3f
	.zero		1


	//   ....[18]....
        /*0174*/ 	.word	0x0000cb30
        /*0178*/ 	.word	0x00000000
        /*017c*/ 	.word	0x00000000
        /*0180*/ 	.short	0x010a
        /*0182*/ 	.byte	0x3f
	.zero		1


	//   ....[19]....
        /*0184*/ 	.word	0x0000cbe0
        /*0188*/ 	.word	0x00000003
        /*018c*/ 	.word	0x00000000
        /*0190*/ 	.short	0x010a
        /*0192*/ 	.byte	0x3f
	.zero		1


	//----- nvinfo : EIATTR_NUM_MBARRIERS
	.align		4
.L_26:
        /*0194*/ 	.byte	0x03, 0x38
        /*0196*/ 	.short	0x000a


	//----- nvinfo : EIATTR_EXIT_INSTR_OFFSETS
	.align		4
        /*0198*/ 	.byte	0x04, 0x1c
        /*019a*/ 	.short	(.L_28 - .L_27)


	//   ....[0]....
.L_27:
        /*019c*/ 	.word	0x00000a40


	//   ....[1]....
        /*01a0*/ 	.word	0x00001e90


	//   ....[2]....
        /*01a4*/ 	.word	0x00008dd0


	//   ....[3]....
        /*01a8*/ 	.word	0x00008e00


	//   ....[4]....
        /*01ac*/ 	.word	0x0000c010


	//   ....[5]....
        /*01b0*/ 	.word	0x0000c040


	//   ....[6]....
        /*01b4*/ 	.word	0x0000c060


	//   ....[7]....
        /*01b8*/ 	.word	0x0000c810


	//   ....[8]....
        /*01bc*/ 	.word	0x0000cc10


	//----- nvinfo : EIATTR_MAX_THREADS
	.align		4
.L_28:
        /*01c0*/ 	.byte	0x04, 0x05
        /*01c2*/ 	.short	(.L_30 - .L_29)
.L_29:
        /*01c4*/ 	.word	0x00000100
        /*01c8*/ 	.word	0x00000001
        /*01cc*/ 	.word	0x00000001


	//----- nvinfo : EIATTR_CRS_STACK_SIZE
	.align		4
.L_30:
        /*01d0*/ 	.byte	0x04, 0x1e
        /*01d2*/ 	.short	(.L_32 - .L_31)
.L_31:
        /*01d4*/ 	.word	0x00000000


	//----- nvinfo : EIATTR_CBANK_PARAM_SIZE
	.align		4
.L_32:
        /*01d8*/ 	.byte	0x03, 0x19
        /*01da*/ 	.short	0x03f0


	//----- nvinfo : EIATTR_PARAM_CBANK
	.align		4
        /*01dc*/ 	.byte	0x04, 0x0a
        /*01de*/ 	.short	(.L_34 - .L_33)
	.align		4
.L_33:
        /*01e0*/ 	.word	index@(.nv.constant0._ZN7cutlass13device_kernelINS_4conv6kernel13ConvUniversalINS1_16ConvProblemShapeILNS1_8OperatorE0ELi2EEENS1_10collective14CollectiveConvINS1_46MainloopSm90TmaGmmaWarpSpecializedImplicitGemmILS5_0ELi5ELi2EN4cute5tupleIJNSA_1CILi2EEENSC_ILi1EEESE_EEENS1_36KernelImplicitTmaWarpSpecializedSm90ELi1EEENSB_IJNSC_ILi256EEENSC_ILi64EEENSB_IJNSC_ILi32EEEEEEEEENS_10tfloat32_tESN_NSA_8TiledMMAINSA_8MMA_AtomIJNSA_4SM904GMMA29MMA_64x64x8_F32TF32TF32_SS_TNILNSR_7ScaleInE1ELST_1EEEEEENSA_6LayoutINSB_IJSE_SE_SE_EEENSB_IJNSC_ILi0EEESY_SY_EEEEENSB_IJNSA_10UnderscoreES11_S11_EEEEENS7_6detail26Sm90ImplicitGemmTileTraitsINSA_20SM90_TMA_LOAD_IM2COLENSA_14ComposedLayoutINSA_7SwizzleILi3ELi4ELi3EEENSA_18smem_ptr_flag_bitsILi32EEENSW_INSB_IJNSB_IJNSC_ILi8EEESK_EEENSB_IJSK_SE_EEENSB_IJSE_NSC_ILi5EEEEEEEEENSB_IJNSB_IJSK_SI_EEENSB_IJSE_SY_EEENSB_IJSY_NSC_ILi8192EEEEEEEEEEEEEvEENS15_INSA_23SM90_TMA_LOAD_MULTICASTENS17_IS19_S1B_NSW_INSB_IJNSB_IJS1C_S1C_EEES1E_S1G_EEENSB_IJS1I_S1J_NSB_IJSY_NSC_ILi2048EEEEEEEEEEEEEvEEEENS_8epilogue10collective6detail29Sm90TmaWarpSpecializedAdapterINS21_15DefaultEpilogueISN_NSB_IJNSB_IJlllEEESE_SY_EEES26_NS20_6thread17LinearCombinationISN_Li1EffLNS27_9ScaleType4KindE0ELNS_15FloatRoundStyleE2ESN_EENS_4gemm15EpilogueDefaultEEEEEvvEEEEvNT_6ParamsE)
        /*01e4*/ 	.short	0x0210
        /*01e6*/ 	.short	0x03f0


	//----- nvinfo : EIATTR_SW_WAR
	.align		4
.L_34:
        /*01e8*/ 	.byte	0x04, 0x36
        /*01ea*/ 	.short	(.L_36 - .L_35)
.L_35:
        /*01ec*/ 	.word	0x00000008
.L_36:


//--------------------- .nv.callgraph             --------------------------
	.section	.nv.callgraph,"",@"SHT_CUDA_CALLGRAPH"
	.align	4
	.sectionentsize	8
	.align		4
        /*0000*/ 	.word	0x00000000
	.align		4
        /*0004*/ 	.word	0xffffffff
	.align		4
        /*0008*/ 	.word	0x00000000
	.align		4
        /*000c*/ 	.word	0xfffffffe
	.align		4
        /*0010*/ 	.word	0x00000000
	.align		4
        /*0014*/ 	.word	0xfffffffd
	.align		4
        /*0018*/ 	.word	0x00000000
	.align		4
        /*001c*/ 	.word	0xfffffffc


//--------------------- .nv.constant4             --------------------------
	.section	.nv.constant4,"a",@progbits
	.align	8
	.align		8
.nv.constant4:
        /*0000*/ 	.dword	_ZN39_INTERNAL_961f2c71_4_k_cu_02938e19_28274cuda3std3__45__cpo5beginE
	.align		8
        /*0008*/ 	.dword	_ZN39_INTERNAL_961f2c71_4_k_cu_02938e19_28274cuda3std3__45__cpo3endE
	.align		8
        /*0010*/ 	.dword	_ZN39_INTERNAL_961f2c71_4_k_cu_02938e19_28274cuda3std3__45__cpo6cbeginE
	.align		8
        /*0018*/ 	.dword	_ZN39_INTERNAL_961f2c71_4_k_cu_02938e19_28274cuda3std3__45__cpo4cendE
	.align		8
        /*0020*/ 	.dword	_ZN39_INTERNAL_961f2c71_4_k_cu_02938e19_28274cuda3std3__441_GLOBAL__N__961f2c71_4_k_cu_02938e19_28276ignoreE
	.align		8
        /*0028*/ 	.dword	_ZN39_INTERNAL_961f2c71_4_k_cu_02938e19_28274cuda3std3__419piecewise_constructE
	.align		8
        /*0030*/ 	.dword	_ZN39_INTERNAL_961f2c71_4_k_cu_02938e19_28274cuda3std3__48in_placeE
	.align		8
        /*0038*/ 	.dword	_ZN39_INTERNAL_961f2c71_4_k_cu_02938e19_28274cuda3std6ranges3__45__cpo4swapE
	.align		8
        /*0040*/ 	.dword	_ZN39_INTERNAL_961f2c71_4_k_cu_02938e19_28274cuda3std6ranges3__45__cpo9iter_moveE
	.align		8
        /*0048*/ 	.dword	_ZN39_INTERNAL_961f2c71_4_k_cu_02938e19_28274cute7productE
	.align		8
        /*0050*/ 	.dword	_ZN39_INTERNAL_961f2c71_4_k_cu_02938e19_28274cute1_E


//--------------------- .text._ZN7cutlass13device_kernelINS_4conv6kernel13ConvUniversalINS1_16ConvProblemShapeILNS1_8OperatorE0ELi2EEENS1_10collective14CollectiveConvINS1_46MainloopSm90TmaGmmaWarpSpecializedImplicitGemmILS5_0ELi5ELi2EN4cute5tupleIJNSA_1CILi2EEENSC_ILi1EEESE_EEENS1_36KernelImplicitTmaWarpSpecializedSm90ELi1EEENSB_IJNSC_ILi256EEENSC_ILi64EEENSB_IJNSC_ILi32EEEEEEEEENS_10tfloat32_tESN_NSA_8TiledMMAINSA_8MMA_AtomIJNSA_4SM904GMMA29MMA_64x64x8_F32TF32TF32_SS_TNILNSR_7ScaleInE1ELST_1EEEEEENSA_6LayoutINSB_IJSE_SE_SE_EEENSB_IJNSC_ILi0EEESY_SY_EEEEENSB_IJNSA_10UnderscoreES11_S11_EEEEENS7_6detail26Sm90ImplicitGemmTileTraitsINSA_20SM90_TMA_LOAD_IM2COLENSA_14ComposedLayoutINSA_7SwizzleILi3ELi4ELi3EEENSA_18smem_ptr_flag_bitsILi32EEENSW_INSB_IJNSB_IJNSC_ILi8EEESK_EEENSB_IJSK_SE_EEENSB_IJSE_NSC_ILi5EEEEEEEEENSB_IJNSB_IJSK_SI_EEENSB_IJSE_SY_EEENSB_IJSY_NSC_ILi8192EEEEEEEEEEEEEvEENS15_INSA_23SM90_TMA_LOAD_MULTICASTENS17_IS19_S1B_NSW_INSB_IJNSB_IJS1C_S1C_EEES1E_S1G_EEENSB_IJS1I_S1J_NSB_IJSY_NSC_ILi2048EEEEEEEEEEEEEvEEEENS_8epilogue10collective6detail29Sm90TmaWarpSpecializedAdapterINS21_15DefaultEpilogueISN_NSB_IJNSB_IJlllEEESE_SY_EEES26_NS20_6thread17LinearCombinationISN_Li1EffLNS27_9ScaleType4KindE0ELNS_15FloatRoundStyleE2ESN_EENS_4gemm15EpilogueDefaultEEEEEvvEEEEvNT_6ParamsE --------------------------
	.section	.text._ZN7cutlass13device_kernelINS_4conv6kernel13ConvUniversalINS1_16ConvProblemShapeILNS1_8OperatorE0ELi2EEENS1_10collective14CollectiveConvINS1_46MainloopSm90TmaGmmaWarpSpecializedImplicitGemmILS5_0ELi5ELi2EN4cute5tupleIJNSA_1CILi2EEENSC_ILi1EEESE_EEENS1_36KernelImplicitTmaWarpSpecializedSm90ELi1EEENSB_IJNSC_ILi256EEENSC_ILi64EEENSB_IJNSC_ILi32EEEEEEEEENS_10tfloat32_tESN_NSA_8TiledMMAINSA_8MMA_AtomIJNSA_4SM904GMMA29MMA_64x64x8_F32TF32TF32_SS_TNILNSR_7ScaleInE1ELST_1EEEEEENSA_6LayoutINSB_IJSE_SE_SE_EEENSB_IJNSC_ILi0EEESY_SY_EEEEENSB_IJNSA_10UnderscoreES11_S11_EEEEENS7_6detail26Sm90ImplicitGemmTileTraitsINSA_20SM90_TMA_LOAD_IM2COLENSA_14ComposedLayoutINSA_7SwizzleILi3ELi4ELi3EEENSA_18smem_ptr_flag_bitsILi32EEENSW_INSB_IJNSB_IJNSC_ILi8EEESK_EEENSB_IJSK_SE_EEENSB_IJSE_NSC_ILi5EEEEEEEEENSB_IJNSB_IJSK_SI_EEENSB_IJSE_SY_EEENSB_IJSY_NSC_ILi8192EEEEEEEEEEEEEvEENS15_INSA_23SM90_TMA_LOAD_MULTICASTENS17_IS19_S1B_NSW_INSB_IJNSB_IJS1C_S1C_EEES1E_S1G_EEENSB_IJS1I_S1J_NSB_IJSY_NSC_ILi2048EEEEEEEEEEEEEvEEEENS_8epilogue10collective6detail29Sm90TmaWarpSpecializedAdapterINS21_15DefaultEpilogueISN_NSB_IJNSB_IJlllEEESE_SY_EEES26_NS20_6thread17LinearCombinationISN_Li1EffLNS27_9ScaleType4KindE0ELNS_15FloatRoundStyleE2ESN_EENS_4gemm15EpilogueDefaultEEEEEvvEEEEvNT_6ParamsE,"ax",@progbits
	.align	128
.text._ZN7cutlass13device_kernelINS_4conv6kernel13ConvUniversalINS1_16ConvProblemShapeILNS1_8OperatorE0ELi2EEENS1_10collective14CollectiveConvINS1_46MainloopSm90TmaGmmaWarpSpecializedImplicitGemmILS5_0ELi5ELi2EN4cute5tupleIJNSA_1CILi2EEENSC_ILi1EEESE_EEENS1_36KernelImplicitTmaWarpSpecializedSm90ELi1EEENSB_IJNSC_ILi256EEENSC_ILi64EEENSB_IJNSC_ILi32EEEEEEEEENS_10tfloat32_tESN_NSA_8TiledMMAINSA_8MMA_AtomIJNSA_4SM904GMMA29MMA_64x64x8_F32TF32TF32_SS_TNILNSR_7ScaleInE1ELST_1EEEEEENSA_6LayoutINSB_IJSE_SE_SE_EEENSB_IJNSC_ILi0EEESY_SY_EEEEENSB_IJNSA_10UnderscoreES11_S11_EEEEENS7_6detail26Sm90ImplicitGemmTileTraitsINSA_20SM90_TMA_LOAD_IM2COLENSA_14ComposedLayoutINSA_7SwizzleILi3ELi4ELi3EEENSA_18smem_ptr_flag_bitsILi32EEENSW_INSB_IJNSB_IJNSC_ILi8EEESK_EEENSB_IJSK_SE_EEENSB_IJSE_NSC_ILi5EEEEEEEEENSB_IJNSB_IJSK_SI_EEENSB_IJSE_SY_EEENSB_IJSY_NSC_ILi8192EEEEEEEEEEEEEvEENS15_INSA_23SM90_TMA_LOAD_MULTICASTENS17_IS19_S1B_NSW_INSB_IJNSB_IJS1C_S1C_EEES1E_S1G_EEENSB_IJS1I_S1J_NSB_IJSY_NSC_ILi2048EEEEEEEEEEEEEvEEEENS_8epilogue10collective6detail29Sm90TmaWarpSpecializedAdapterINS21_15DefaultEpilogueISN_NSB_IJNSB_IJlllEEESE_SY_EEES26_NS20_6thread17LinearCombinationISN_Li1EffLNS27_9ScaleType4KindE0ELNS_15FloatRoundStyleE2ESN_EENS_4gemm15EpilogueDefaultEEEEEvvEEEEvNT_6ParamsE:
        .type           _ZN7cutlass13device_kernelINS_4conv6kernel13ConvUniversalINS1_16ConvProblemShapeILNS1_8OperatorE0ELi2EEENS1_10collective14CollectiveConvINS1_46MainloopSm90TmaGmmaWarpSpecializedImplicitGemmILS5_0ELi5ELi2EN4cute5tupleIJNSA_1CILi2EEENSC_ILi1EEESE_EEENS1_36KernelImplicitTmaWarpSpecializedSm90ELi1EEENSB_IJNSC_ILi256EEENSC_ILi64EEENSB_IJNSC_ILi32EEEEEEEEENS_10tfloat32_tESN_NSA_8TiledMMAINSA_8MMA_AtomIJNSA_4SM904GMMA29MMA_64x64x8_F32TF32TF32_SS_TNILNSR_7ScaleInE1ELST_1EEEEEENSA_6LayoutINSB_IJSE_SE_SE_EEENSB_IJNSC_ILi0EEESY_SY_EEEEENSB_IJNSA_10UnderscoreES11_S11_EEEEENS7_6detail26Sm90ImplicitGemmTileTraitsINSA_20SM90_TMA_LOAD_IM2COLENSA_14ComposedLayoutINSA_7SwizzleILi3ELi4ELi3EEENSA_18smem_ptr_flag_bitsILi32EEENSW_INSB_IJNSB_IJNSC_ILi8EEESK_EEENSB_IJSK_SE_EEENSB_IJSE_NSC_ILi5EEEEEEEEENSB_IJNSB_IJSK_SI_EEENSB_IJSE_SY_EEENSB_IJSY_NSC_ILi8192EEEEEEEEEEEEEvEENS15_INSA_23SM90_TMA_LOAD_MULTICASTENS17_IS19_S1B_NSW_INSB_IJNSB_IJS1C_S1C_EEES1E_S1G_EEENSB_IJS1I_S1J_NSB_IJSY_NSC_ILi2048EEEEEEEEEEEEEvEEEENS_8epilogue10collective6detail29Sm90TmaWarpSpecializedAdapterINS21_15DefaultEpilogueISN_NSB_IJNSB_IJlllEEESE_SY_EEES26_NS20_6thread17LinearCombinationISN_Li1EffLNS27_9ScaleType4KindE0ELNS_15FloatRoundStyleE2ESN_EENS_4gemm15EpilogueDefaultEEEEEvvEEEEvNT_6ParamsE,@function
        .size           _ZN7cutlass13device_kernelINS_4conv6kernel13ConvUniversalINS1_16ConvProblemShapeILNS1_8OperatorE0ELi2EEENS1_10collective14CollectiveConvINS1_46MainloopSm90TmaGmmaWarpSpecializedImplicitGemmILS5_0ELi5ELi2EN4cute5tupleIJNSA_1CILi2EEENSC_ILi1EEESE_EEENS1_36KernelImplicitTmaWarpSpecializedSm90ELi1EEENSB_IJNSC_ILi256EEENSC_ILi64EEENSB_IJNSC_ILi32EEEEEEEEENS_10tfloat32_tESN_NSA_8TiledMMAINSA_8MMA_AtomIJNSA_4SM904GMMA29MMA_64x64x8_F32TF32TF32_SS_TNILNSR_7ScaleInE1ELST_1EEEEEENSA_6LayoutINSB_IJSE_SE_SE_EEENSB_IJNSC_ILi0EEESY_SY_EEEEENSB_IJNSA_10UnderscoreES11_S11_EEEEENS7_6detail26Sm90ImplicitGemmTileTraitsINSA_20SM90_TMA_LOAD_IM2COLENSA_14ComposedLayoutINSA_7SwizzleILi3ELi4ELi3EEENSA_18smem_ptr_flag_bitsILi32EEENSW_INSB_IJNSB_IJNSC_ILi8EEESK_EEENSB_IJSK_SE_EEENSB_IJSE_NSC_ILi5EEEEEEEEENSB_IJNSB_IJSK_SI_EEENSB_IJSE_SY_EEENSB_IJSY_NSC_ILi8192EEEEEEEEEEEEEvEENS15_INSA_23SM90_TMA_LOAD_MULTICASTENS17_IS19_S1B_NSW_INSB_IJNSB_IJS1C_S1C_EEES1E_S1G_EEENSB_IJS1I_S1J_NSB_IJSY_NSC_ILi2048EEEEEEEEEEEEEvEEEENS_8epilogue10collective6detail29Sm90TmaWarpSpecializedAdapterINS21_15DefaultEpilogueISN_NSB_IJNSB_IJlllEEESE_SY_EEES26_NS20_6thread17LinearCombinationISN_Li1EffLNS27_9ScaleType4KindE0ELNS_15FloatRoundStyleE2ESN_EENS_4gemm15EpilogueDefaultEEEEEvvEEEEvNT_6ParamsE,(.L_x_260 - _ZN7cutlass13device_kernelINS_4conv6kernel13ConvUniversalINS1_16ConvProblemShapeILNS1_8OperatorE0ELi2EEENS1_10collective14CollectiveConvINS1_46MainloopSm90TmaGmmaWarpSpecializedImplicitGemmILS5_0ELi5ELi2EN4cute5tupleIJNSA_1CILi2EEENSC_ILi1EEESE_EEENS1_36KernelImplicitTmaWarpSpecializedSm90ELi1EEENSB_IJNSC_ILi256EEENSC_ILi64EEENSB_IJNSC_ILi32EEEEEEEEENS_10tfloat32_tESN_NSA_8TiledMMAINSA_8MMA_AtomIJNSA_4SM904GMMA29MMA_64x64x8_F32TF32TF32_SS_TNILNSR_7ScaleInE1ELST_1EEEEEENSA_6LayoutINSB_IJSE_SE_SE_EEENSB_IJNSC_ILi0EEESY_SY_EEEEENSB_IJNSA_10UnderscoreES11_S11_EEEEENS7_6detail26Sm90ImplicitGemmTileTraitsINSA_20SM90_TMA_LOAD_IM2COLENSA_14ComposedLayoutINSA_7SwizzleILi3ELi4ELi3EEENSA_18smem_ptr_flag_bitsILi32EEENSW_INSB_IJNSB_IJNSC_ILi8EEESK_EEENSB_IJSK_SE_EEENSB_IJSE_NSC_ILi5EEEEEEEEENSB_IJNSB_IJSK_SI_EEENSB_IJSE_SY_EEENSB_IJSY_NSC_ILi8192EEEEEEEEEEEEEvEENS15_INSA_23SM90_TMA_LOAD_MULTICASTENS17_IS19_S1B_NSW_INSB_IJNSB_IJS1C_S1C_EEES1E_S1G_EEENSB_IJS1I_S1J_NSB_IJSY_NSC_ILi2048EEEEEEEEEEEEEvEEEENS_8epilogue10collective6detail29Sm90TmaWarpSpecializedAdapterINS21_15DefaultEpilogueISN_NSB_IJNSB_IJlllEEESE_SY_EEES26_NS20_6thread17LinearCombinationISN_Li1EffLNS27_9ScaleType4KindE0ELNS_15FloatRoundStyleE2ESN_EENS_4gemm15EpilogueDefaultEEEEEvvEEEEvNT_6ParamsE)
        .other          _ZN7cutlass13device_kernelINS_4conv6kernel13ConvUniversalINS1_16ConvProblemShapeILNS1_8OperatorE0ELi2EEENS1_10collective14CollectiveConvINS1_46MainloopSm90TmaGmmaWarpSpecializedImplicitGemmILS5_0ELi5ELi2EN4cute5tupleIJNSA_1CILi2EEENSC_ILi1EEESE_EEENS1_36KernelImplicitTmaWarpSpecializedSm90ELi1EEENSB_IJNSC_ILi256EEENSC_ILi64EEENSB_IJNSC_ILi32EEEEEEEEENS_10tfloat32_tESN_NSA_8TiledMMAINSA_8MMA_AtomIJNSA_4SM904GMMA29MMA_64x64x8_F32TF32TF32_SS_TNILNSR_7ScaleInE1ELST_1EEEEEENSA_6LayoutINSB_IJSE_SE_SE_EEENSB_IJNSC_ILi0EEESY_SY_EEEEENSB_IJNSA_10UnderscoreES11_S11_EEEEENS7_6detail26Sm90ImplicitGemmTileTraitsINSA_20SM90_TMA_LOAD_IM2COLENSA_14ComposedLayoutINSA_7SwizzleILi3ELi4ELi3EEENSA_18smem_ptr_flag_bitsILi32EEENSW_INSB_IJNSB_IJNSC_ILi8EEESK_EEENSB_IJSK_SE_EEENSB_IJSE_NSC_ILi5EEEEEEEEENSB_IJNSB_IJSK_SI_EEENSB_IJSE_SY_EEENSB_IJSY_NSC_ILi8192EEEEEEEEEEEEEvEENS15_INSA_23SM90_TMA_LOAD_MULTICASTENS17_IS19_S1B_NSW_INSB_IJNSB_IJS1C_S1C_EEES1E_S1G_EEENSB_IJS1I_S1J_NSB_IJSY_NSC_ILi2048EEEEEEEEEEEEEvEEEENS_8epilogue10collective6detail29Sm90TmaWarpSpecializedAdapterINS21_15DefaultEpilogueISN_NSB_IJNSB_IJlllEEESE_SY_EEES26_NS20_6thread17LinearCombinationISN_Li1EffLNS27_9ScaleType4KindE0ELNS_15FloatRoundStyleE2ESN_EENS_4gemm15EpilogueDefaultEEEEEvvEEEEvNT_6ParamsE,@"STO_CUDA_ENTRY STV_DEFAULT"
_ZN7cutlass13device_kernelINS_4conv6kernel13ConvUniversalINS1_16ConvProblemShapeILNS1_8OperatorE0ELi2EEENS1_10collective14CollectiveConvINS1_46MainloopSm90TmaGmmaWarpSpecializedImplicitGemmILS5_0ELi5ELi2EN4cute5tupleIJNSA_1CILi2EEENSC_ILi1EEESE_EEENS1_36KernelImplicitTmaWarpSpecializedSm90ELi1EEENSB_IJNSC_ILi256EEENSC_ILi64EEENSB_IJNSC_ILi32EEEEEEEEENS_10tfloat32_tESN_NSA_8TiledMMAINSA_8MMA_AtomIJNSA_4SM904GMMA29MMA_64x64x8_F32TF32TF32_SS_TNILNSR_7ScaleInE1ELST_1EEEEEENSA_6LayoutINSB_IJSE_SE_SE_EEENSB_IJNSC_ILi0EEESY_SY_EEEEENSB_IJNSA_10UnderscoreES11_S11_EEEEENS7_6detail26Sm90ImplicitGemmTileTraitsINSA_20SM90_TMA_LOAD_IM2COLENSA_14ComposedLayoutINSA_7SwizzleILi3ELi4ELi3EEENSA_18smem_ptr_flag_bitsILi32EEENSW_INSB_IJNSB_IJNSC_ILi8EEESK_EEENSB_IJSK_SE_EEENSB_IJSE_NSC_ILi5EEEEEEEEENSB_IJNSB_IJSK_SI_EEENSB_IJSE_SY_EEENSB_IJSY_NSC_ILi8192EEEEEEEEEEEEEvEENS15_INSA_23SM90_TMA_LOAD_MULTICASTENS17_IS19_S1B_NSW_INSB_IJNSB_IJS1C_S1C_EEES1E_S1G_EEENSB_IJS1I_S1J_NSB_IJSY_NSC_ILi2048EEEEEEEEEEEEEvEEEENS_8epilogue10collective6detail29Sm90TmaWarpSpecializedAdapterINS21_15DefaultEpilogueISN_NSB_IJNSB_IJlllEEESE_SY_EEES26_NS20_6thread17LinearCombinationISN_Li1EffLNS27_9ScaleType4KindE0ELNS_15FloatRoundStyleE2ESN_EENS_4gemm15EpilogueDefaultEEEEEvvEEEEvNT_6ParamsE:
[----:B------:R-:W-:Y:S01]  /*0000*/  LDC R1, c[0x0][0x28] ;  /* 0x00000a00ff017b82 */ /* 0x000fe20000000800 */
[----:B------:R-:W0:Y:S01]  /*0010*/  S2R R9, SR_TID.X ;  /* 0x0000000000097919 */ /* 0x000e220000002100 */
[----:B------:R-:W-:Y:S01]  /*0020*/  ELECT P0, URZ, PT ;  /* 0x00000000003f782f */ /* 0x000fe20003800000 */
[----:B------:R-:W-:Y:S01]  /*0030*/  BSSY B0, `(.L_x_0) ;  /* 0x0000010000007945 */ /* 0x000fe20003800000 */
[----:B------:R-:W1:Y:S01]  /*0040*/  S2R R10, SR_CTAID.X ;  /* 0x00000000000a7919 */ /* 0x000e620000002500 */
[--C-:B0-----:R-:W-:Y:S02]  /*0050*/  SHF.R.U32.HI R0, RZ, 0x5, R9.reuse ;  /* 0x00000005ff007819 */ /* 0x101fe40000011609 */
[----:B------:R-:W-:-:S03]  /*0060*/  SHF.R.U32.HI R3, RZ, 0x7, R9 ;  /* 0x00000007ff037819 */ /* 0x000fc60000011609 */
[----:B------:R-:W0:Y:S04]  /*0070*/  SHFL.IDX PT, R2, R0, RZ, 0x1f ;  /* 0x00001fff00027589 */ /* 0x000e2800000e0000 */
[----:B------:R2:W3:Y:S01]  /*0080*/  SHFL.IDX PT, R8, R3, RZ, 0x1f ;  /* 0x00001fff03087589 */ /* 0x0004e200000e0000 */
[----:B0-----:R-:W-:-:S13]  /*0090*/  ISETP.NE.OR P0, PT, R2, RZ, !P0 ;  /* 0x000000ff0200720c */ /* 0x001fda0004705670 */
[----:B-123--:R-:W-:Y:S05]  /*00a0*/  @P0 BRA `(.L_x_1) ;  /* 0x0000000000200947 */ /* 0x00efea0003800000 */
[----:B------:R-:W-:Y:S02]  /*00b0*/  ULDC.64 UR4, c[0x0][0x198] ;  /* 0x0000660000047ab9 */ /* 0x000fe40000000a00 */
[----:B------:R-:W-:Y:S02]  /*00c0*/  UIADD3 UR6, UP0, UR4, 0xf0, URZ ;  /* 0x000000f004067890 */ /* 0x000fe4000ff1e03f */
[----:B------:R-:W-:Y:S02]  /*00d0*/  UIADD3 UR4, UP1, UR4, 0x1f0, URZ ;  /* 0x000001f004047890 */ /* 0x000fe4000ff3e03f */
[----:B------:R-:W-:Y:S02]  /*00e0*/  UIADD3.X UR7, URZ, UR5, URZ, UP0, !UPT ;  /* 0x000000053f077290 */ /* 0x000fe400087fe43f */
[----:B------:R-:W-:-:S07]  /*00f0*/  UIADD3.X UR5, URZ, UR5, URZ, UP1, !UPT ;  /* 0x000000053f057290 */ /* 0x000fce0008ffe43f */
[----:B------:R0:W-:Y:S02]  /*0100*/  UTMACCTL.PF [UR6] ;  /* 0x00000000060079b9 */ /* 0x0001e40008040000 */
[----:B------:R0:W-:Y:S02]  /*0110*/  UTMACCTL.PF [UR4] ;  /* 0x00000000040079b9 */ /* 0x0001e40008040000 */
[----:B0-----:R-:W-:Y:S01]  /*0120*/  NOP ;  /* 0x0000000000007918 */ /* 0x001fe20000000000 */
.L_x_1:
[----:B------:R-:W-:Y:S05]  /*0130*/  BSYNC B0 ;  /* 0x0000000000007941 */ /* 0x000fea0003800000 */
.L_x_0:
[----:B------:R-:W0:Y:S01]  /*0140*/  SHFL.IDX PT, R0, R0, RZ, 0x1f ;  /* 0x00001fff00007589 */ /* 0x000e2200000e0000 */
[----:B------:R-:W-:Y:S02]  /*0150*/  SHF.R.S32.HI R4, RZ, 0x1f, R9 ;  /* 0x0000001fff047819 */ /* 0x000fe40000011409 */
[----:B------:R-:W-:Y:S01]  /*0160*/  I2FP.F32.U32 R6, R10 ;  /* 0x0000000a00067245 */ /* 0x000fe20000201000 */
[----:B------:R-:W1:Y:S01]  /*0170*/  S2R R13, SR_CTAID.Y ;  /* 0x00000000000d7919 */ /* 0x000e620000002600 */
[----:B------:R-:W-:-:S04]  /*0180*/  LEA.HI R4, R4, R9, RZ, 0x7 ;  /* 0x0000000904047211 */ /* 0x000fc800078f38ff */
[----:B------:R-:W-:-:S05]  /*0190*/  LOP3.LUT R4, R4, 0xffffff80, RZ, 0xc0, !PT ;  /* 0xffffff8004047812 */ /* 0x000fca00078ec0ff */
[----:B------:R-:W-:-:S05]  /*01a0*/  IMAD.IADD R12, R9, 0x1, -R4 ;  /* 0x00000001090c7824 */ /* 0x000fca00078e0a04 */
[----:B------:R-:W-:-:S04]  /*01b0*/  SHF.R.S32.HI R3, RZ, 0x1f, R12 ;  /* 0x0000001fff037819 */ /* 0x000fc8000001140c */
[----:B------:R-:W-:Y:S02]  /*01c0*/  LEA.HI R3, R3, R12, RZ, 0x3 ;  /* 0x0000000c03037211 */ /* 0x000fe400078f18ff */
[----:B0-----:R-:W-:Y:S02]  /*01d0*/  ISETP.NE.AND P0, PT, R0, RZ, PT ;  /* 0x000000ff0000720c */ /* 0x001fe40003f05270 */
[--C-:B------:R-:W-:Y:S02]  /*01e0*/  SHF.R.S32.HI R4, RZ, 0x3, R3.reuse ;  /* 0x00000003ff047819 */ /* 0x100fe40000011403 */
[----:B------:R-:W-:Y:S02]  /*01f0*/  SHF.R.S32.HI R3, RZ, 0x1f, R3 ;  /* 0x0000001fff037819 */ /* 0x000fe40000011403 */
[----:B------:R-:W-:-:S07]  /*0200*/  SHF.R.S32.HI R5, RZ, 0x1f, R0 ;  /* 0x0000001fff057819 */ /* 0x000fce0000011400 */
[----:B-1----:R-:W-:Y:S05]  /*0210*/  @P0 BRA `(.L_x_2) ;  /* 0x0000000000600947 */ /* 0x002fea0003800000 */
[----:B------:R-:W0:Y:S01]  /*0220*/  S2UR UR8, SR_CgaCtaId ;  /* 0x00000000000879c3 */ /* 0x000e220000008800 */
[----:B------:R-:W-:Y:S01]  /*0230*/  UMOV UR4, 0x400 ;  /* 0x0000040000047882 */ /* 0x000fe20000000000 */
[----:B------:R-:W-:Y:S01]  /*0240*/  UMOV UR5, 0x1 ;  /* 0x0000000100057882 */ /* 0x000fe20000000000 */
[----:B------:R-:W-:Y:S01]  /*0250*/  UMOV UR6, 0x2 ;  /* 0x0000000200067882 */ /* 0x000fe20000000000 */
[----:B------:R-:W-:Y:S01]  /*0260*/  ELECT P0, URZ, PT ;  /* 0x00000000003f782f */ /* 0x000fe20003800000 */
[----:B------:R-:W-:-:S04]  /*0270*/  UIADD3 UR6, -UR6, 0x100000, URZ ;  /* 0x0010000006067890 */ /* 0x000fc8000fffe13f */
[----:B------:R-:W-:Y:S02]  /*0280*/  USHF.L.U32 UR7, UR6, 0xb, URZ ;  /* 0x0000000b06077899 */ /* 0x000fe4000800063f */
[----:B------:R-:W-:Y:S02]  /*0290*/  USHF.L.U32 UR6, UR6, 0x1, URZ ;  /* 0x0000000106067899 */ /* 0x000fe4000800063f */
[----:B0-----:R-:W-:Y:S02]  /*02a0*/  ULEA UR8, UR8, UR4, 0x18 ;  /* 0x0000000408087291 */ /* 0x001fe4000f8ec03f */
[----:B------:R-:W-:-:S04]  /*02b0*/  UIADD3 UR4, -UR5, 0x100000, URZ ;  /* 0x0010000005047890 */ /* 0x000fc8000fffe13f */
[----:B------:R-:W-:Y:S02]  /*02c0*/  USHF.L.U32 UR5, UR4, 0xb, URZ ;  /* 0x0000000b04057899 */ /* 0x000fe4000800063f */
[----:B------:R-:W-:Y:S01]  /*02d0*/  USHF.L.U32 UR4, UR4, 0x1, URZ ;  /* 0x0000000104047899 */ /* 0x000fe2000800063f */
[----:B------:R-:W0:Y:S11]  /*02e0*/  FENCE.VIEW.ASYNC.S ;  /* 0x00000000000073c6 */ /* 0x000e360000000000 */
[----:B0-----:R0:W1:Y:S01]  /*02f0*/  SYNCS.EXCH.64 URZ, [UR8+0x32000], UR4 ;  /* 0x03200004083f75b2 */ /* 0x0010620008000100 */
[----:B------:R0:W2:Y:S01]  /*0300*/  SYNCS.EXCH.64 URZ, [UR8+0x32028], UR6 ;  /* 0x03202806083f75b2 */ /* 0x0000a20008000100 */
[----:B------:R0:W3:Y:S01]  /*0310*/  SYNCS.EXCH.64 URZ, [UR8+0x32008], UR4 ;  /* 0x03200804083f75b2 */ /* 0x0000e20008000100 */
[----:B------:R0:W4:Y:S01]  /*0320*/  SYNCS.EXCH.64 URZ, [UR8+0x32030], UR6 ;  /* 0x03203006083f75b2 */ /* 0x0001220008000100 */
[----:B------:R0:W0:Y:S01]  /*0330*/  SYNCS.EXCH.64 URZ, [UR8+0x32010], UR4 ;  /* 0x03201004083f75b2 */ /* 0x0000220008000100 */
[----:B------:R0:W0:Y:S01]  /*0340*/  SYNCS.EXCH.64 URZ, [UR8+0x32038], UR6 ;  /* 0x03203806083f75b2 */ /* 0x0000220008000100 */
[----:B------:R0:W0:Y:S01]  /*0350*/  SYNCS.EXCH.64 URZ, [UR8+0x32018], UR4 ;  /* 0x03201804083f75b2 */ /* 0x0000220008000100 */
[----:B------:R0:W0:Y:S01]  /*0360*/  SYNCS.EXCH.64 URZ, [UR8+0x32040], UR6 ;  /* 0x03204006083f75b2 */ /* 0x0000220008000100 */
[----:B------:R0:W0:Y:S01]  /*0370*/  SYNCS.EXCH.64 URZ, [UR8+0x32020], UR4 ;  /* 0x03202004083f75b2 */ /* 0x0000220008000100 */
[----:B------:R0:W0:Y:S01]  /*0380*/  SYNCS.EXCH.64 URZ, [UR8+0x32048], UR6 ;  /* 0x03204806083f75b2 */ /* 0x0000220008000100 */
[----:B------:R-:W-:Y:S01]  /*0390*/  NOP ;  /* 0x0000000000007918 */ /* 0x000fe20000000000 */
.L_x_2:
[----:B0-----:R-:W-:Y:S01]  /*03a0*/  ULDC UR4, c[0x0][0x150] ;  /* 0x0000540000047ab9 */ /* 0x001fe20000000800 */
[----:B------:R-:W-:Y:S01]  /*03b0*/  LEA.HI R3, R3, R4, RZ, 0x2 ;  /* 0x0000000403037211 */ /* 0x000fe200078f10ff */
[----:B------:R-:W-:Y:S01]  /*03c0*/  FMUL R6, R6, UR4 ;  /* 0x0000000406067c20 */ /* 0x000fe20008400000 */
[----:B------:R-:W-:Y:S01]  /*03d0*/  LEA.HI R5, R5, R0, RZ, 0x2 ;  /* 0x0000000005057211 */ /* 0x000fe200078f10ff */
[----:B------:R-:W-:Y:S01]  /*03e0*/  ULDC UR4, c[0x0][0x154] ;  /* 0x0000550000047ab9 */ /* 0x000fe20000000800 */
[----:B------:R-:W-:Y:S01]  /*03f0*/  LOP3.LUT R3, R3, 0xfffffffc, RZ, 0xc0, !PT ;  /* 0xfffffffc03037812 */ /* 0x000fe200078ec0ff */
[----:B------:R-:W0:Y:S01]  /*0400*/  LDC R11, c[0x0][0x140] ;  /* 0x00005000ff0b7b82 */ /* 0x000e220000000800 */
[----:B------:R-:W-:Y:S01]  /*0410*/  LOP3.LUT R5, R5, 0x3ffffffc, RZ, 0xc0, !PT ;  /* 0x3ffffffc05057812 */ /* 0x000fe200078ec0ff */
[----:B------:R-:W5:Y:S01]  /*0420*/  F2I.U32.TRUNC.NTZ R6, R6 ;  /* 0x0000000600067305 */ /* 0x000f62000020f000 */
[----:B------:R-:W-:Y:S01]  /*0430*/  LOP3.LUT P0, RZ, R12, 0x7, RZ, 0xc0, !PT ;  /* 0x000000070cff7812 */ /* 0x000fe2000780c0ff */
[----:B------:R-:W-:Y:S01]  /*0440*/  IMAD.IADD R3, R4, 0x1, -R3 ;  /* 0x0000000104037824 */ /* 0x000fe200078e0a03 */
[----:B------:R-:W-:Y:S01]  /*0450*/  I2FP.F32.U32 R4, R13 ;  /* 0x0000000d00047245 */ /* 0x000fe20000201000 */
[----:B------:R-:W-:Y:S01]  /*0460*/  IMAD.IADD R0, R0, 0x1, -R5 ;  /* 0x0000000100007824 */ /* 0x000fe200078e0a05 */
[----:B------:R-:W-:Y:S01]  /*0470*/  ISETP.NE.AND P3, PT, R8, 0x1, PT ;  /* 0x000000010800780c */ /* 0x000fe20003f65270 */
[----:B------:R-:W-:Y:S01]  /*0480*/  NOP ;  /* 0x0000000000007918 */ /* 0x000fe20000000000 */
[----:B------:R-:W-:Y:S01]  /*0490*/  NOP ;  /* 0x0000000000007918 */ /* 0x000fe20000000000 */
[----:B------:R-:W-:-:S02]  /*04a0*/  IMAD R0, R0, 0x4, R3 ;  /* 0x0000000400007824 */ /* 0x000fc400078e0203 */
[----:B------:R-:W-:Y:S01]  /*04b0*/  FMUL R7, R4, UR4 ;  /* 0x0000000404077c20 */ /* 0x000fe20008400000 */
[----:B------:R-:W-:Y:S02]  /*04c0*/  ULDC UR4, c[0x0][0x144] ;  /* 0x0000510000047ab9 */ /* 0x000fe40000000800 */
[C---:B------:R-:W-:Y:S01]  /*04d0*/  LEA.HI R3, R0.reuse, R0, RZ, 0x1 ;  /* 0x0000000000037211 */ /* 0x040fe200078f08ff */
[----:B-----5:R-:W-:Y:S02]  /*04e0*/  IMAD.MOV R5, RZ, RZ, -R6 ;  /* 0x000000ffff057224 */ /* 0x020fe400078e0a06 */
[----:B------:R-:W5:Y:S01]  /*04f0*/  F2I.U32.TRUNC.NTZ R7, R7 ;  /* 0x0000000700077305 */ /* 0x000f62000020f000 */
[----:B------:R-:W-:Y:S01]  /*0500*/  LOP3.LUT R3, R3, 0xfffffffe, RZ, 0xc0, !PT ;  /* 0xfffffffe03037812 */ /* 0x000fe200078ec0ff */
[----:B------:R-:W-:Y:S01]  /*0510*/  IMAD R4, R5, UR4, R10 ;  /* 0x0000000405047c24 */ /* 0x000fe2000f8e020a */
[----:B------:R-:W-:Y:S01]  /*0520*/  ULDC UR4, c[0x0][0x148] ;  /* 0x0000520000047ab9 */ /* 0x000fe20000000800 */
[C---:B------:R-:W-:Y:S01]  /*0530*/  IMAD.SHL.U32 R5, R0.reuse, 0x4, RZ ;  /* 0x0000000400057824 */ /* 0x040fe200078e00ff */
[----:B0-----:R-:W-:Y:S01]  /*0540*/  ISETP.EQ.U32.AND P1, PT, R11, 0x1, PT ;  /* 0x000000010b00780c */ /* 0x001fe20003f22070 */
[----:B------:R-:W-:-:S03]  /*0550*/  IMAD.IADD R3, R0, 0x1, -R3 ;  /* 0x0000000100037824 */ /* 0x000fc600078e0a03 */
[----:B------:R-:W-:Y:S02]  /*0560*/  LOP3.LUT R0, R0, 0xc, R5, 0x78, !PT ;  /* 0x0000000c00007812 */ /* 0x000fe400078e7805 */
[----:B------:R-:W-:Y:S02]  /*0570*/  ISETP.NE.AND P4, PT, R3, R4, PT ;  /* 0x000000040300720c */ /* 0x000fe40003f85270 */
[----:B------:R-:W-:Y:S01]  /*0580*/  SHF.R.S32.HI R3, RZ, 0x1f, R2 ;  /* 0x0000001fff037819 */ /* 0x000fe20000011402 */
[----:B-----5:R-:W-:Y:S01]  /*0590*/  IMAD.MOV R6, RZ, RZ, -R7 ;  /* 0x000000ffff067224 */ /* 0x020fe200078e0a07 */
[----:B------:R-:W-:Y:S02]  /*05a0*/  ISETP.LT.U32.AND P0, PT, R0, 0x2, !P0 ;  /* 0x000000020000780c */ /* 0x000fe40004701070 */
[----:B------:R-:W-:Y:S01]  /*05b0*/  LEA.HI R3, R3, R2, RZ, 0x2 ;  /* 0x0000000203037211 */ /* 0x000fe200078f10ff */
[----:B------:R-:W-:-:S03]  /*05c0*/  IMAD R7, R6, UR4, R13 ;  /* 0x0000000406077c24 */ /* 0x000fc6000f8e020d */
[----:B------:R-:W-:-:S03]  /*05d0*/  LOP3.LUT R3, R3, 0xfffffffc, RZ, 0xc0, !PT ;  /* 0xfffffffc03037812 */ /* 0x000fc600078ec0ff */
[----:B------:R-:W-:Y:S02]  /*05e0*/  @P4 LEA.HI R4, R0, R0, RZ, 0x1 ;  /* 0x0000000000044211 */ /* 0x000fe400078f08ff */
[----:B------:R-:W-:Y:S01]  /*05f0*/  IMAD.IADD R5, R2, 0x1, -R3 ;  /* 0x0000000102057824 */ /* 0x000fe200078e0a03 */
[----:B------:R-:W-:Y:S02]  /*0600*/  SEL R3, RZ, 0x1, !P0 ;  /* 0x00000001ff037807 */ /* 0x000fe40004000000 */
[----:B------:R-:W-:Y:S02]  /*0610*/  @P4 SHF.R.S32.HI R4, RZ, 0x1, R4 ;  /* 0x00000001ff044819 */ /* 0x000fe40000011404 */
[----:B------:R-:W-:Y:S02]  /*0620*/  LOP3.LUT P2, RZ, R8, R5, RZ, 0xfc, !PT ;  /* 0x0000000508ff7212 */ /* 0x000fe4000784fcff */
[----:B------:R-:W-:Y:S01]  /*0630*/  @P4 ISETP.NE.AND P5, PT, R4, R7, PT ;  /* 0x000000070400420c */ /* 0x000fe20003fa5270 */
[----:B------:R-:W-:Y:S01]  /*0640*/  IMAD.MOV.U32 R4, RZ, RZ, 0x1 ;  /* 0x00000001ff047424 */ /* 0x000fe200078e00ff */
[----:B------:R-:W-:-:S02]  /*0650*/  SEL R2, RZ, 0x1, P2 ;  /* 0x00000001ff027807 */ /* 0x000fc40001000000 */
[----:B------:R-:W-:Y:S02]  /*0660*/  @P4 SEL R4, RZ, 0x1, P5 ;  /* 0x00000001ff044807 */ /* 0x000fe40002800000 */
[----:B------:R-:W-:Y:S02]  /*0670*/  SEL R2, R2, 0x2, P3 ;  /* 0x0000000202027807 */ /* 0x000fe40001800000 */
[----:B------:R-:W-:Y:S01]  /*0680*/  LOP3.LUT R4, R4, R3, RZ, 0xc0, !PT ;  /* 0x0000000304047212 */ /* 0x000fe200078ec0ff */
[----:B------:R-:W-:Y:S06]  /*0690*/  @!P1 BRA `(.L_x_3) ;  /* 0x0000000000089947 */ /* 0x000fec0003800000 */
[----:B-1234-:R-:W-:Y:S01]  /*06a0*/  UCGABAR_ARV ;  /* 0x00000000000079c7 */ /* 0x01efe20008000000 */
[----:B------:R-:W-:Y:S05]  /*06b0*/  BRA `(.L_x_4) ;  /* 0x0000000000047947 */ /* 0x000fea0003800000 */
.L_x_3:
[----:B-1234-:R-:W-:Y:S01]  /*06c0*/  NOP ;  /* 0x0000000000007918 */ /* 0x01efe20000000000 */
.L_x_4:
[----:B------:R-:W-:Y:S01]  /*06d0*/  ULDC.64 UR4, c[0x0][0x598] ;  /* 0x0001660000047ab9 */ /* 0x000fe20000000a00 */
[----:B------:R-:W-:Y:S01]  /*06e0*/  ULDC.64 UR12, c[0x0][0x208] ;  /* 0x00008200000c7ab9 */ /* 0x000fe20000000a00 */
[----:B------:R-:W-:-:S04]  /*06f0*/  ISETP.NE.U32.AND P0, PT, RZ, UR4, PT ;  /* 0x00000004ff007c0c */ /* 0x000fc8000bf05070 */
[----:B------:R-:W-:-:S13]  /*0700*/  ISETP.NE.AND.EX P0, PT, RZ, UR5, PT, P0 ;  /* 0x00000005ff007c0c */ /* 0x000fda000bf05300 */
[----:B------:R-:W-:Y:S05]  /*0710*/  @!P0 BRA `(.L_x_5) ;  /* 0x00000000001c8947 */ /* 0x000fea0003800000 */
[----:B------:R-:W0:Y:S02]  /*0720*/  LDC.64 R6, c[0x0][0x598] ;  /* 0x00016600ff067b82 */ /* 0x000e240000000a00 */
[----:B0-----:R-:W2:Y:S02]  /*0730*/  LDG.E.64 R6, desc[UR12][R6.64] ;  /* 0x0000000c06067981 */ /* 0x001ea4000c1e1b00 */
[----:B--2---:R-:W-:-:S04]  /*0740*/  ISETP.NE.U32.AND P0, PT, R6, RZ, PT ;  /* 0x000000ff0600720c */ /* 0x004fc80003f05070 */
[----:B------:R-:W-:-:S13]  /*0750*/  ISETP.NE.AND.EX P0, PT, R7, RZ, PT, P0 ;  /* 0x000000ff0700720c */ /* 0x000fda0003f05300 */
[----:B------:R-:W-:Y:S05]  /*0760*/  @!P0 BRA `(.L_x_5) ;  /* 0x0000000000088947 */ /* 0x000fea0003800000 */
[----:B------:R0:W5:Y:S01]  /*0770*/  LD.E R11, desc[UR12][R6.64] ;  /* 0x0000000c060b7980 */ /* 0x000162000c101900 */
[----:B------:R-:W-:Y:S05]  /*0780*/  BRA `(.L_x_6) ;  /* 0x0000000000207947 */ /* 0x000fea0003800000 */
.L_x_5:
[----:B------:R-:W-:Y:S02]  /*0790*/  ULDC.64 UR4, c[0x0][0x588] ;  /* 0x0001620000047ab9 */ /* 0x000fe40000000a00 */
[----:B------:R-:W-:-:S04]  /*07a0*/  ISETP.NE.U32.AND P0, PT, RZ, UR4, PT ;  /* 0x00000004ff007c0c */ /* 0x000fc8000bf05070 */
[----:B------:R-:W-:-:S13]  /*07b0*/  ISETP.NE.AND.EX P0, PT, RZ, UR5, PT, P0 ;  /* 0x00000005ff007c0c */ /* 0x000fda000bf05300 */
[----:B------:R-:W-:Y:S05]  /*07c0*/  @!P0 BRA `(.L_x_7) ;  /* 0x00000000000c8947 */ /* 0x000fea0003800000 */
[----:B------:R-:W0:Y:S02]  /*07d0*/  LDC.64 R6, c[0x0][0x588] ;  /* 0x00016200ff067b82 */ /* 0x000e240000000a00 */
[----:B0-----:R1:W5:Y:S01]  /*07e0*/  LDG.E R11, desc[UR12][R6.64] ;  /* 0x0000000c060b7981 */ /* 0x001362000c1e1900 */
[----:B------:R-:W-:Y:S05]  /*07f0*/  BRA `(.L_x_6) ;  /* 0x0000000000047947 */ /* 0x000fea0003800000 */
.L_x_7:
[----:B------:R-:W2:Y:S02]  /*0800*/  LDC R11, c[0x0][0x580] ;  /* 0x00016000ff0b7b82 */ /* 0x000ea40000000800 */
.L_x_6:
[----:B------:R-:W-:Y:S02]  /*0810*/  ULDC.64 UR4, c[0x0][0x5a0] ;  /* 0x0001680000047ab9 */ /* 0x000fe40000000a00 */
[----:B------:R-:W-:-:S04]  /*0820*/  ISETP.NE.U32.AND P0, PT, RZ, UR4, PT ;  /* 0x00000004ff007c0c */ /* 0x000fc8000bf05070 */
[----:B------:R-:W-:-:S13]  /*0830*/  ISETP.NE.AND.EX P0, PT, RZ, UR5, PT, P0 ;  /* 0x00000005ff007c0c */ /* 0x000fda000bf05300 */
[----:B------:R-:W-:Y:S05]  /*0840*/  @!P0 BRA `(.L_x_8) ;  /* 0x00000000001c8947 */ /* 0x000fea0003800000 */
[----:B01----:R-:W0:Y:S02]  /*0850*/  LDC.64 R6, c[0x0][0x5a0] ;  /* 0x00016800ff067b82 */ /* 0x003e240000000a00 */
[----:B0-----:R-:W3:Y:S02]  /*0860*/  LDG.E.64 R6, desc[UR12][R6.64] ;  /* 0x0000000c06067981 */ /* 0x001ee4000c1e1b00 */
[----:B---3--:R-:W-:-:S04]  /*0870*/  ISETP.NE.U32.AND P0, PT, R6, RZ, PT ;  /* 0x000000ff0600720c */ /* 0x008fc80003f05070 */
[----:B------:R-:W-:-:S13]  /*0880*/  ISETP.NE.AND.EX P0, PT, R7, RZ, PT, P0 ;  /* 0x000000ff0700720c */ /* 0x000fda0003f05300 */
[----:B------:R-:W-:Y:S05]  /*0890*/  @!P0 BRA `(.L_x_8) ;  /* 0x0000000000088947 */ /* 0x000fea0003800000 */
[----:B------:R0:W5:Y:S01]  /*08a0*/  LD.E R14, desc[UR12][R6.64] ;  /* 0x0000000c060e7980 */ /* 0x000162000c101900 */
[----:B------:R-:W-:Y:S05]  /*08b0*/  BRA `(.L_x_9) ;  /* 0x0000000000207947 */ /* 0x000fea0003800000 */
.L_x_8:
[----:B------:R-:W-:Y:S02]  /*08c0*/  ULDC.64 UR4, c[0x0][0x590] ;  /* 0x0001640000047ab9 */ /* 0x000fe40000000a00 */
[----:B------:R-:W-:-:S04]  /*08d0*/  ISETP.NE.U32.AND P0, PT, RZ, UR4, PT ;  /* 0x00000004ff007c0c */ /* 0x000fc8000bf05070 */
[----:B------:R-:W-:-:S13]  /*08e0*/  ISETP.NE.AND.EX P0, PT, RZ, UR5, PT, P0 ;  /* 0x00000005ff007c0c */ /* 0x000fda000bf05300 */
[----:B------:R-:W-:Y:S05]  /*08f0*/  @!P0 BRA `(.L_x_10) ;  /* 0x00000000000c8947 */ /* 0x000fea0003800000 */
[----:B------:R-:W3:Y:S02]  /*0900*/  LDC.64 R14, c[0x0][0x590] ;  /* 0x00016400ff0e7b82 */ /* 0x000ee40000000a00 */
[----:B---3--:R3:W5:Y:S01]  /*0910*/  LDG.E R14, desc[UR12][R14.64] ;  /* 0x0000000c0e0e7981 */ /* 0x008762000c1e1900 */
[----:B------:R-:W-:Y:S05]  /*0920*/  BRA `(.L_x_9) ;  /* 0x0000000000047947 */ /* 0x000fea0003800000 */
.L_x_10:
[----:B------:R-:W4:Y:S02]  /*0930*/  LDC R14, c[0x0][0x584] ;  /* 0x00016100ff0e7b82 */ /* 0x000f240000000800 */
.L_x_9:
[----:B------:R-:W1:Y:S08]  /*0940*/  LDC R3, c[0x0][0x3c4] ;  /* 0x0000f100ff037b82 */ /* 0x000e700000000800 */
[----:B------:R-:W2:Y:S01]  /*0950*/  LDC.64 R16, c[0x0][0x3c8] ;  /* 0x0000f200ff107b82 */ /* 0x000ea20000000a00 */
[----:B-1----:R-:W-:-:S05]  /*0960*/  VIADD R3, R3, 0x1f ;  /* 0x0000001f03037836 */ /* 0x002fca0000000000 */
[----:B0-----:R-:W-:-:S04]  /*0970*/  SHF.R.S32.HI R6, RZ, 0x1f, R3 ;  /* 0x0000001fff067819 */ /* 0x001fc80000011403 */
[----:B------:R-:W-:-:S04]  /*0980*/  LEA.HI R6, R6, R3, RZ, 0x5 ;  /* 0x0000000306067211 */ /* 0x000fc800078f28ff */
[----:B------:R-:W-:-:S05]  /*0990*/  SHF.R.S32.HI R7, RZ, 0x5, R6 ;  /* 0x00000005ff077819 */ /* 0x000fca0000011406 */
[----:B--2---:R-:W-:-:S04]  /*09a0*/  IMAD R6, R7, R16, RZ ;  /* 0x0000001007067224 */ /* 0x004fc800078e02ff */
[----:B------:R-:W-:Y:S01]  /*09b0*/  IMAD R3, R6, R17, RZ ;  /* 0x0000001106037224 */ /* 0x000fe200078e02ff */
[----:B------:R-:W-:Y:S06]  /*09c0*/  @!P1 BRA `(.L_x_11) ;  /* 0x00000000000c9947 */ /* 0x000fec0003800000 */
[----:B------:R-:W-:Y:S01]  /*09d0*/  UCGABAR_WAIT ;  /* 0x0000000000007dc7 */ /* 0x000fe20008000000 */
[----:B------:R-:W-:Y:S01]  /*09e0*/  CCTL.IVALL ;  /* 0x00000000ff00798f */ /* 0x000fe20002000000 */
[----:B------:R-:W-:Y:S05]  /*09f0*/  BRA `(.L_x_12) ;  /* 0x0000000000047947 */ /* 0x000fea0003800000 */
.L_x_11:
[----:B------:R-:W-:Y:S06]  /*0a00*/  BAR.SYNC.DEFER_BLOCKING 0x0 ;  /* 0x0000000000007b1d */ /* 0x000fec0000010000 */
.L_x_12:
[----:B------:R-:W-:-:S13]  /*0a10*/  ISETP.NE.AND P0, PT, R8, RZ, PT ;  /* 0x000000ff0800720c */ /* 0x000fda0003f05270 */
[----:B------:R-:W-:Y:S05]  /*0a20*/  @!P0 BRA `(.L_x_13) ;  /* 0x000000b400888947 */ /* 0x000fea0003800000 */
[----:B------:R-:W-:-:S13]  /*0a30*/  ISETP.NE.AND P0, PT, R8, 0x1, PT ;  /* 0x000000010800780c */ /* 0x000fda0003f05270 */
[----:B------:R-:W-:Y:S05]  /*0a40*/  @P0 EXIT ;  /* 0x000000000000094d */ /* 0x000fea0003800000 */
[----:B------:R-:W-:Y:S01]  /*0a50*/  ISETP.GE.AND P0, PT, R3, 0x1, PT ;  /* 0x000000010300780c */ /* 0x000fe20003f06270 */
[----:B------:R-:W-:Y:S01]  /*0a60*/  UMOV UR4, URZ ;  /* 0x0000003f00047c82 */ /* 0x000fe20008000000 */
[----:B------:R-:W-:Y:S02]  /*0a70*/  CS2R R54, SRZ ;  /* 0x0000000000367805 */ /* 0x000fe4000001ff00 */
[----:B------:R-:W-:Y:S02]  /*0a80*/  CS2R R120, SRZ ;  /* 0x0000000000787805 */ /* 0x000fe4000001ff00 */
[----:B------:R-:W-:Y:S02]  /*0a90*/  CS2R R122, SRZ ;  /* 0x00000000007a7805 */ /* 0x000fe4000001ff00 */
[----:B------:R-:W-:Y:S02]  /*0aa0*/  CS2R R124, SRZ ;  /* 0x00000000007c7805 */ /* 0x000fe4000001ff00 */
[----:B------:R-:W-:-:S02]  /*0ab0*/  CS2R R126, SRZ ;  /* 0x00000000007e7805 */ /* 0x000fc4000001ff00 */
[----:B------:R-:W-:Y:S02]  /*0ac0*/  CS2R R128, SRZ ;  /* 0x0000000000807805 */ /* 0x000fe4000001ff00 */
        /* <DEDUP_REMOVED lines=57> */
[----:B------:R-:W-:Y:S01]  /*0e60*/  CS2R R52, SRZ ;  /* 0x0000000000347805 */ /* 0x000fe2000001ff00 */
[----:B------:R-:W-:Y:S06]  /*0e70*/  @!P0 BRA `(.L_x_14) ;  /* 0x0000000400688947 */ /* 0x000fec0003800000 */
[----:B------:R-:W-:-:S04]  /*0e80*/  LOP3.LUT R5, R2, 0x1, RZ, 0xfc, !PT ;  /* 0x0000000102057812 */ /* 0x000fc800078efcff */
[----:B------:R-:W-:-:S13]  /*0e90*/  ISETP.NE.AND P1, PT, R5, 0x3, PT ;  /* 0x000000030500780c */ /* 0x000fda0003f25270 */
[----:B------:R-:W-:Y:S05]  /*0ea0*/  @!P1 BRA `(.L_x_15) ;  /* 0x0000000000049947 */ /* 0x000fea0003800000 */
[----:B------:R-:W-:Y:S01]  /*0eb0*/  BPT.TRAP 0x1 ;  /* 0x000000040000795c */ /* 0x000fe20000300000 */
.L_x_15:
[----:B------:R-:W0:Y:S01]  /*0ec0*/  S2UR UR5, SR_CgaCtaId ;  /* 0x00000000000579c3 */ /* 0x000e220000008800 */
[----:B------:R-:W-:Y:S01]  /*0ed0*/  SHF.L.U32 R5, RZ, 0x1f, RZ ;  /* 0x0000001fff057819 */ /* 0x000fe200000006ff */
[----:B------:R-:W-:Y:S02]  /*0ee0*/  UMOV UR4, 0x400 ;  /* 0x0000040000047882 */ /* 0x000fe40000000000 */
[----:B0-----:R-:W-:-:S12]  /*0ef0*/  ULEA UR4, UR5, UR4, 0x18 ;  /* 0x0000000405047291 */ /* 0x001fd8000f8ec03f */
.L_x_16:
[----:B0-----:R-:W-:-:S04]  /*0f00*/  IMAD.U32 R6, RZ, RZ, UR4 ;  /* 0x00000004ff067e24 */ /* 0x001fc8000f8e00ff */
[----:B------:R0:W1:Y:S03]  /*0f10*/  SYNCS.PHASECHK.TRANS64.TRYWAIT P1, [R6+URZ+0x32000], R5 ;  /* 0x03200005060075a7 */ /* 0x000066000802017f */
[----:B-1----:R-:W-:Y:S05]  /*0f20*/  @!P1 NANOSLEEP.SYNCS 0x989680 ;  /* 0x009896800000995d */ /* 0x002fea0003900000 */
[----:B------:R-:W1:Y:S02]  /*0f30*/  @!P1 SYNCS.PHASECHK.TRANS64 P1, [R6+URZ+0x32000], R5 ;  /* 0x03200005060095a7 */ /* 0x000e64000802007f */
[----:B-1----:R-:W-:Y:S05]  /*0f40*/  @!P1 BRA `(.L_x_16) ;  /* 0xfffffffc00ec9947 */ /* 0x002fea000383ffff */
[----:B------:R-:W-:Y:S01]  /*0f50*/  UIADD3 UR5, UR4, 0x28000, URZ ;  /* 0x0002800004057890 */ /* 0x000fe2000fffe03f */
[----:B------:R-:W-:Y:S01]  /*0f60*/  WARPGROUP.ARRIVE ;  /* 0x00000000000079c5 */ /* 0x000fe20000000000 */
[----:B------:R-:W-:Y:S02]  /*0f70*/  USHF.R.U32.HI UR4, URZ, 0x4, UR4 ;  /* 0x000000043f047899 */ /* 0x000fe40008011604 */
[----:B------:R-:W-:Y:S02]  /*0f80*/  USHF.R.U32.HI UR5, URZ, 0x4, UR5 ;  /* 0x000000043f057899 */ /* 0x000fe40008011605 */
[----:B------:R-:W-:Y:S02]  /*0f90*/  ULOP3.LUT UR4, UR4, 0x3fff, URZ, 0xc0, !UPT ;  /* 0x00003fff04047892 */ /* 0x000fe4000f8ec03f */
[----:B------:R-:W-:Y:S02]  /*0fa0*/  ULOP3.LUT UR5, UR5, 0x3fff, URZ, 0xc0, !UPT ;  /* 0x00003fff05057892 */ /* 0x000fe4000f8ec03f */
[----:B------:R-:W-:-:S02]  /*0fb0*/  ULOP3.LUT UR4, UR4, 0x10000, URZ, 0xfc, !UPT ;  /* 0x0001000004047892 */ /* 0x000fc4000f8efc3f */
[----:B------:R-:W-:Y:S02]  /*0fc0*/  ULOP3.LUT UR6, UR5, 0x10000, URZ, 0xfc, !UPT ;  /* 0x0001000005067892 */ /* 0x000fe4000f8efc3f */
[----:B------:R-:W-:Y:S02]  /*0fd0*/  UIADD3 UR5, UR4, 0x200, URZ ;  /* 0x0000020004057890 */ /* 0x000fe4000fffe03f */
[----:B------:R-:W-:Y:S02]  /*0fe0*/  UIADD3 UR7, UR4, 0x400, URZ ;  /* 0x0000040004077890 */ /* 0x000fe4000fffe03f */
[----:B------:R-:W-:Y:S01]  /*0ff0*/  UMOV UR8, UR4 ;  /* 0x0000000400087c82 */ /* 0x000fe20008000000 */
[----:B------:R-:W-:Y:S01]  /*1000*/  UMOV UR9, 0x40000040 ;  /* 0x4000004000097882 */ /* 0x000fe20000000000 */
[----:B------:R-:W-:Y:S01]  /*1010*/  UMOV UR10, UR6 ;  /* 0x00000006000a7c82 */ /* 0x000fe20008000000 */
[----:B------:R-:W-:Y:S01]  /*1020*/  UMOV UR11, 0x40000040 ;  /* 0x40000040000b7882 */ /* 0x000fe20000000000 */
[----:B------:R-:W-:Y:S01]  /*1030*/  UIADD3 UR14, UR4, 0x600, URZ ;  /* 0x00000600040e7890 */ /* 0x000fe2000fffe03f */
[----:B------:R-:W-:Y:S01]  /*1040*/  HGMMA.64x64x8.F32.TF32 R120, gdesc[UR8], RZ, !UPT ;  /* 0x04e00000087879f0 */ /* 0x000fe2000c7028ff */
        /* <DEDUP_REMOVED lines=12> */
[----:B------:R-:W-:-:S02]  /*1110*/  UIADD3 UR8, UR4, 0x2, URZ ;  /* 0x0000000204087890 */ /* 0x000fc4000fffe03f */
[----:B------:R-:W-:Y:S01]  /*1120*/  UIADD3 UR10, UR6, 0x2, URZ ;  /* 0x00000002060a7890 */ /* 0x000fe2000fffe03f */
[----:B------:R-:W-:Y:S01]  /*1130*/  UMOV UR9, 0x40000040 ;  /* 0x4000004000097882 */ /* 0x000fe20000000000 */
[----:B------:R-:W-:-:S07]  /*1140*/  UMOV UR11, 0x40000040 ;  /* 0x40000040000b7882 */ /* 0x000fce0000000000 */
[----:B------:R-:W-:Y:S01]  /*1150*/  HGMMA.64x64x8.F32.TF32 R120, gdesc[UR8], R120 ;  /* 0x04e00000087879f0 */ /* 0x000fe20008702878 */
[----:B------:R-:W-:Y:S01]  /*1160*/  UMOV UR8, UR5 ;  /* 0x0000000500087c82 */ /* 0x000fe20008000000 */
[----:B------:R-:W-:Y:S01]  /*1170*/  UMOV UR9, 0x40000040 ;  /* 0x4000004000097882 */ /* 0x000fe20000000000 */
[----:B------:R-:W-:Y:S01]  /*1180*/  UIADD3 UR5, UR4, 0x204, URZ ;  /* 0x0000020404057890 */ /* 0x000fe2000fffe03f */
        /* <DEDUP_REMOVED lines=19> */
[----:B------:R-:W-:Y:S02]  /*12c0*/  UMOV UR9, 0x40000040 ;  /* 0x4000004000097882 */ /* 0x000fe40000000000 */
[----:B------:R-:W-:Y:S01]  /*12d0*/  HGMMA.64x64x8.F32.TF32 R56, gdesc[UR8], R56 ;  /* 0x04e00000083879f0 */ /* 0x000fe20008702838 */
[----:B------:R-:W-:Y:S01]  /*12e0*/  UMOV UR8, UR14 ;  /* 0x0000000e00087c82 */ /* 0x000fe20008000000 */
[----:B------:R-:W-:-:S02]  /*12f0*/  UMOV UR9, 0x40000040 ;  /* 0x4000004000097882 */ /* 0x000fc40000000000 */
[----:B------:R-:W-:Y:S01]  /*1300*/  HGMMA.64x64x8.F32.TF32 R24, gdesc[UR8], R24 ;  /* 0x04e00000081879f0 */ /* 0x000fe20008702818 */
[----:B------:R-:W-:Y:S02]  /*1310*/  UIADD3 UR8, UR4, 0x6, URZ ;  /* 0x0000000604087890 */ /* 0x000fe4000fffe03f */
[----:B------:R-:W-:Y:S02]  /*1320*/  UIADD3 UR10, UR6, 0x6, URZ ;  /* 0x00000006060a7890 */ /* 0x000fe4000fffe03f */
[----:B------:R-:W-:Y:S01]  /*1330*/  UIADD3 UR6, UR4, 0x406, URZ ;  /* 0x0000040604067890 */ /* 0x000fe2000fffe03f */
[----:B------:R-:W-:Y:S01]  /*1340*/  UMOV UR9, 0x40000040 ;  /* 0x4000004000097882 */ /* 0x000fe20000000000 */
[----:B------:R-:W-:Y:S01]  /*1350*/  UMOV UR11, 0x40000040 ;  /* 0x40000040000b7882 */ /* 0x000fe20000000000 */
[----:B------:R-:W-:-:S04]  /*1360*/  UIADD3 UR4, UR4, 0x606, URZ ;  /* 0x0000060604047890 */ /* 0x000fc8000fffe03f */
[----:B------:R-:W-:Y:S01]  /*1370*/  HGMMA.64x64x8.F32.TF32 R120, gdesc[UR8], R120 ;  /* 0x04e00000087879f0 */ /* 0x000fe20008702878 */
[----:B------:R-:W-:Y:S01]  /*1380*/  UMOV UR8, UR5 ;  /* 0x0000000500087c82 */ /* 0x000fe20008000000 */
[----:B------:R-:W-:Y:S02]  /*1390*/  UMOV UR9, 0x40000040 ;  /* 0x4000004000097882 */ /* 0x000fe40000000000 */
[----:B------:R-:W-:Y:S01]  /*13a0*/  HGMMA.64x64x8.F32.TF32 R88, gdesc[UR8], R88 ;  /* 0x04e00000085879f0 */ /* 0x000fe20008702858 */
[----:B------:R-:W-:Y:S01]  /*13b0*/  UMOV UR8, UR6 ;  /* 0x0000000600087c82 */ /* 0x000fe20008000000 */
[----:B------:R-:W-:Y:S02]  /*13c0*/  UMOV UR9, 0x40000040 ;  /* 0x4000004000097882 */ /* 0x000fe40000000000 */
[----:B------:R-:W-:Y:S01]  /*13d0*/  HGMMA.64x64x8.F32.TF32 R56, gdesc[UR8], R56 ;  /* 0x04e00000083879f0 */ /* 0x000fe20008702838 */
[----:B------:R-:W-:Y:S01]  /*13e0*/  UMOV UR8, UR4 ;  /* 0x0000000400087c82 */ /* 0x000fe20008000000 */
[----:B------:R-:W-:Y:S01]  /*13f0*/  UMOV UR9, 0x40000040 ;  /* 0x4000004000097882 */ /* 0x000fe20000000000 */
[----:B------:R-:W-:Y:S01]  /*1400*/  UMOV UR4, 0x1 ;  /* 0x0000000100047882 */ /* 0x000fe20000000000 */
[----:B------:R-:W-:Y:S04]  /*1410*/  HGMMA.64x64x8.F32.TF32 R24, gdesc[UR8], R24, gsb0 ;  /* 0x04e00000081879f0 */ /* 0x000fe80008002818 */
.L_x_14:
[----:B0-----:R-:W-:-:S05]  /*1420*/  VIMNMX R6, R3, 0x1, PT ;  /* 0x0000000103067848 */ /* 0x001fca0003fe0100 */
[----:B------:R-:W-:-:S05]  /*1430*/  IMAD.IADD R6, R3, 0x1, -R6 ;  /* 0x0000000103067824 */ /* 0x000fca00078e0a06 */
[----:B------:R-:W-:-:S13]  /*1440*/  ISETP.GE.AND P1, PT, R6, 0x1, PT ;  /* 0x000000010600780c */ /* 0x000fda0003f26270 */
[----:B------:R-:W-:Y:S05]  /*1450*/  @!P1 BRA `(.L_x_17) ;  /* 0x0000000400e89947 */ /* 0x000fea0003800000 */
[----:B------:R-:W0:Y:S01]  /*1460*/  S2UR UR6, SR_CgaCtaId ;  /* 0x00000000000679c3 */ /* 0x000e220000008800 */
[----:B------:R-:W-:Y:S01]  /*1470*/  UMOV UR5, 0x400 ;  /* 0x0000040000057882 */ /* 0x000fe20000000000 */
[----:B------:R-:W-:Y:S01]  /*1480*/  LOP3.LUT R10, R2, 0x1, RZ, 0xfc, !PT ;  /* 0x00000001020a7812 */ /* 0x000fe200078efcff */
[----:B------:R-:W-:Y:S01]  /*1490*/  IMAD.MOV.U32 R9, RZ, RZ, RZ ;  /* 0x000000ffff097224 */ /* 0x000fe200078e00ff */
[----:B------:R-:W-:Y:S01]  /*14a0*/  UISETP.NE.U32.AND UP0, UPT, UR4, URZ, UPT ;  /* 0x0000003f0400728c */ /* 0x000fe2000bf05070 */
[----:B------:R-:W-:Y:S02]  /*14b0*/  IMAD.MOV.U32 R3, RZ, RZ, R6 ;  /* 0x000000ffff037224 */ /* 0x000fe400078e0006 */
[----:B------:R-:W-:Y:S01]  /*14c0*/  IMAD.MOV.U32 R5, RZ, RZ, RZ ;  /* 0x000000ffff057224 */ /* 0x000fe200078e00ff */
[----:B0-----:R-:W-:-:S04]  /*14d0*/  ULEA UR5, UR6, UR5, 0x18 ;  /* 0x0000000506057291 */ /* 0x001fc8000f8ec03f */
[----:B------:R-:W-:Y:S02]  /*14e0*/  UIADD3 UR7, UR5, 0x28000, URZ ;  /* 0x0002800005077890 */ /* 0x000fe4000fffe03f */
[----:B------:R-:W-:Y:S02]  /*14f0*/  USHF.R.U32.HI UR6, URZ, 0x4, UR5 ;  /* 0x000000043f067899 */ /* 0x000fe40008011605 */
[----:B------:R-:W-:Y:S02]  /*1500*/  USHF.R.U32.HI UR7, URZ, 0x4, UR7 ;  /* 0x000000043f077899 */ /* 0x000fe40008011607 */
[----:B------:R-:W-:Y:S02]  /*1510*/  ULOP3.LUT UR6, UR6, 0x3fff, URZ, 0xc0, !UPT ;  /* 0x00003fff06067892 */ /* 0x000fe4000f8ec03f */
[----:B------:R-:W-:Y:S02]  /*1520*/  ULOP3.LUT UR7, UR7, 0x3fff, URZ, 0xc0, !UPT ;  /* 0x00003fff07077892 */ /* 0x000fe4000f8ec03f */
[----:B------:R-:W-:-:S02]  /*1530*/  ULOP3.LUT UR6, UR6, 0x10000, URZ, 0xfc, !UPT ;  /* 0x0001000006067892 */ /* 0x000fc4000f8efc3f */
[----:B------:R-:W-:-:S12]  /*1540*/  ULOP3.LUT UR7, UR7, 0x10000, URZ, 0xfc, !UPT ;  /* 0x0001000007077892 */ /* 0x000fd8000f8efc3f */
.L_x_22:
[----:B------:R-:W-:-:S13]  /*1550*/  ISETP.NE.AND P2, PT, R10, 0x3, PT ;  /* 0x000000030a00780c */ /* 0x000fda0003f45270 */
[----:B------:R-:W-:Y:S05]  /*1560*/  @!P2 BRA `(.L_x_18) ;  /* 0x000000000004a947 */ /* 0x000fea0003800000 */
[----:B------:R-:W-:Y:S01]  /*1570*/  BPT.TRAP 0x1 ;  /* 0x000000040000795c */ /* 0x000fe20000300000 */
.L_x_18:
[----:B------:R-:W-:Y:S01]  /*1580*/  SHF.L.U32 R7, R9, 0x1f, RZ ;  /* 0x0000001f09077819 */ /* 0x000fe200000006ff */
[----:B------:R-:W-:-:S12]  /*1590*/  ULEA UR8, UR4, UR5, 0x3 ;  /* 0x0000000504087291 */ /* 0x000fd8000f8e183f */
.L_x_19:
[----:B0-----:R-:W-:-:S04]  /*15a0*/  IMAD.U32 R8, RZ, RZ, UR8 ;  /* 0x00000008ff087e24 */ /* 0x001fc8000f8e00ff */
[----:B------:R0:W1:Y:S03]  /*15b0*/  SYNCS.PHASECHK.TRANS64.TRYWAIT P1, [R8+URZ+0x32000], R7 ;  /* 0x03200007080075a7 */ /* 0x000066000802017f */
[----:B-1----:R-:W-:Y:S05]  /*15c0*/  @!P1 NANOSLEEP.SYNCS 0x989680 ;  /* 0x009896800000995d */ /* 0x002fea0003900000 */
[----:B------:R-:W1:Y:S02]  /*15d0*/  @!P1 SYNCS.PHASECHK.TRANS64 P1, [R8+URZ+0x32000], R7 ;  /* 0x03200007080095a7 */ /* 0x000e64000802007f */
[----:B-1----:R-:W-:Y:S05]  /*15e0*/  @!P1 BRA `(.L_x_19) ;  /* 0xfffffffc00ec9947 */ /* 0x002fea000383ffff */
[----:B------:R-:W-:Y:S01]  /*15f0*/  ULEA UR8, UR4, UR6, 0xb ;  /* 0x0000000604087291 */ /* 0x000fe2000f8e583f */
[----:B------:R-:W-:Y:S01]  /*1600*/  WARPGROUP.ARRIVE ;  /* 0x00000000000079c5 */ /* 0x000fe20000000000 */
[----:B------:R-:W-:Y:S02]  /*1610*/  ULEA UR10, UR4, UR7, 0x9 ;  /* 0x00000007040a7291 */ /* 0x000fe4000f8e483f */
[----:B------:R-:W-:Y:S02]  /*1620*/  UIADD3 UR16, UR8, 0x200, URZ ;  /* 0x0000020008107890 */ /* 0x000fe4000fffe03f */
[----:B------:R-:W-:Y:S01]  /*1630*/  UIADD3 UR14, UR8, 0x400, URZ ;  /* 0x00000400080e7890 */ /* 0x000fe2000fffe03f */
[----:B------:R-:W-:Y:S01]  /*1640*/  UMOV UR9, 0x40000040 ;  /* 0x4000004000097882 */ /* 0x000fe20000000000 */
[----:B------:R-:W-:Y:S01]  /*1650*/  UMOV UR11, 0x40000040 ;  /* 0x40000040000b7882 */ /* 0x000fe20000000000 */
[----:B------:R-:W-:Y:S02]  /*1660*/  UMOV UR18, UR10 ;  /* 0x0000000a00127c82 */ /* 0x000fe40008000000 */
[----:B------:R-:W-:Y:S01]  /*1670*/  HGMMA.64x64x8.F32.TF32 R120, gdesc[UR8], R120, UP0 ;  /* 0x04e00000087879f0 */ /* 0x000fe2000bf02878 */
[----:B------:R-:W-:Y:S01]  /*1680*/  UIADD3 UR9, UR8, 0x600, URZ ;  /* 0x0000060008097890 */ /* 0x000fe2000fffe03f */
[----:B------:R-:W-:Y:S01]  /*1690*/  UMOV UR19, UR11 ;  /* 0x0000000b00137c82 */ /* 0x000fe20008000000 */
[----:B------:R-:W-:-:S02]  /*16a0*/  UMOV UR17, 0x40000040 ;  /* 0x4000004000117882 */ /* 0x000fc40000000000 */
[----:B------:R-:W-:Y:S01]  /*16b0*/  HGMMA.64x64x8.F32.TF32 R88, gdesc[UR16], R88, UP0 ;  /* 0x04e00000105879f0 */ /* 0x000fe2000bf02858 */
[----:B------:R-:W-:Y:S01]  /*16c0*/  UMOV UR18, UR10 ;  /* 0x0000000a00127c82 */ /* 0x000fe20008000000 */
[----:B------:R-:W-:Y:S01]  /*16d0*/  UMOV UR19, UR11 ;  /* 0x0000000b00137c82 */ /* 0x000fe20008000000 */
[----:B------:R-:W-:Y:S01]  /*16e0*/  UMOV UR16, UR14 ;  /* 0x0000000e00107c82 */ /* 0x000fe20008000000 */
[----:B------:R-:W-:Y:S01]  /*16f0*/  UMOV UR17, 0x40000040 ;  /* 0x4000004000117882 */ /* 0x000fe20000000000 */
[----:B------:R-:W-:Y:S01]  /*1700*/  UIADD3 UR14, UR8, 0x602, URZ ;  /* 0x00000602080e7890 */ /* 0x000fe2000fffe03f */
[----:B------:R-:W-:Y:S01]  /*1710*/  HGMMA.64x64x8.F32.TF32 R56, gdesc[UR16], R56, UP0 ;  /* 0x04e00000103879f0 */ /* 0x000fe2000bf02838 */
[----:B------:R-:W-:Y:S01]  /*1720*/  UMOV UR18, UR10 ;  /* 0x0000000a00127c82 */ /* 0x000fe20008000000 */
[----:B------:R-:W-:Y:S01]  /*1730*/  UMOV UR19, UR11 ;  /* 0x0000000b00137c82 */ /* 0x000fe20008000000 */
[----:B------:R-:W-:Y:S01]  /*1740*/  UMOV UR16, UR9 ;  /* 0x0000000900107c82 */ /* 0x000fe20008000000 */
[----:B------:R-:W-:Y:S01]  /*1750*/  UMOV UR17, 0x40000040 ;  /* 0x4000004000117882 */ /* 0x000fe20000000000 */
[----:B------:R-:W-:Y:S01]  /*1760*/  UIADD3 UR9, UR8, 0x202, URZ ;  /* 0x0000020208097890 */ /* 0x000fe2000fffe03f */
[----:B------:R-:W-:Y:S01]  /*1770*/  HGMMA.64x64x8.F32.TF32 R24, gdesc[UR16], R24, UP0 ;  /* 0x04e00000101879f0 */ /* 0x000fe2000bf02818 */
[----:B------:R-:W-:-:S02]  /*1780*/  UIADD3 UR16, UR8, 0x2, URZ ;  /* 0x0000000208107890 */ /* 0x000fc4000fffe03f */
[----:B------:R-:W-:Y:S02]  /*1790*/  UIADD3 UR18, UR10, 0x2, URZ ;  /* 0x000000020a127890 */ /* 0x000fe4000fffe03f */
[----:B------:R-:W-:Y:S01]  /*17a0*/  UIADD3 UR11, UR8, 0x402, URZ ;  /* 0x00000402080b7890 */ /* 0x000fe2000fffe03f */
[----:B------:R-:W-:Y:S01]  /*17b0*/  UMOV UR17, 0x40000040 ;  /* 0x4000004000117882 */ /* 0x000fe20000000000 */
[----:B------:R-:W-:-:S05]  /*17c0*/  UMOV UR19, 0x40000040 ;  /* 0x4000004000137882 */ /* 0x000fca0000000000 */
        /* <DEDUP_REMOVED lines=42> */
[----:B------:R-:W-:-:S02]  /*1a70*/  UMOV UR17, 0x40000040 ;  /* 0x4000004000117882 */ /* 0x000fc40000000000 */
[----:B------:R-:W-:Y:S03]  /*1a80*/  HGMMA.64x64x8.F32.TF32 R24, gdesc[UR16], R24, gsb0 ;  /* 0x04e00000101879f0 */ /* 0x000fe60008002818 */
[----:B------:R-:W-:Y:S02]  /*1a90*/  WARPGROUP.DEPBAR.LE gsb0, 0x1 ;  /* 0x00008000000079c5 */ /* 0x000fe40000010100 */
[----:B------:R-:W-:Y:S05]  /*1aa0*/  @!P2 BRA `(.L_x_20) ;  /* 0x000000000004a947 */ /* 0x000fea0003800000 */
[----:B------:R-:W-:Y:S01]  /*1ab0*/  BPT.TRAP 0x1 ;  /* 0x000000040000795c */ /* 0x000fe20000300000 */
.L_x_20:
[----:B------:R-:W-:-:S13]  /*1ac0*/  ISETP.NE.AND P1, PT, R4, RZ, PT ;  /* 0x000000ff0400720c */ /* 0x000fda0003f25270 */
[----:B0-----:R-:W-:-:S05]  /*1ad0*/  @P1 LEA R7, R5, UR5, 0x3 ;  /* 0x0000000505071c11 */ /* 0x001fca000f8e18ff */
[----:B------:R-:W-:-:S05]  /*1ae0*/  @P1 VIADD R7, R7, 0x32028 ;  /* 0x0003202807071836 */ /* 0x000fca0000000000 */
[----:B------:R-:W-:-:S04]  /*1af0*/  @P1 PRMT R7, R0, 0x654, R7 ;  /* 0x0000065400071816 */ /* 0x000fc80000000007 */
[----:B------:R0:W-:Y:S01]  /*1b00*/  @P1 SYNCS.ARRIVE.TRANS64.RED.A1T0 RZ, [R7+URZ], RZ ;  /* 0x000000ff07ff19a7 */ /* 0x0001e2000810043f */
[----:B------:R-:W-:-:S13]  /*1b10*/  ISETP.GT.U32.AND P1, PT, R2, 0x1, PT ;  /* 0x000000010200780c */ /* 0x000fda0003f24070 */
[----:B0-----:R-:W-:Y:S05]  /*1b20*/  @P1 BRA `(.L_x_21) ;  /* 0x0000000000041947 */ /* 0x001fea0003800000 */
[----:B------:R-:W-:Y:S01]  /*1b30*/  BPT.TRAP 0x1 ;  /* 0x000000040000795c */ /* 0x000fe20000300000 */
.L_x_21:
[----:B------:R-:W-:Y:S01]  /*1b40*/  UIADD3 UR4, UR4, 0x1, URZ ;  /* 0x0000000104047890 */ /* 0x000fe2000fffe03f */
[----:B------:R-:W-:Y:S01]  /*1b50*/  ISETP.GT.AND P2, PT, R3, 0x1, PT ;  /* 0x000000010300780c */ /* 0x000fe20003f44270 */
[----:B------:R-:W-:Y:S02]  /*1b60*/  VIADD R5, R5, 0x1 ;  /* 0x0000000105057836 */ /* 0x000fe40000000000 */
[----:B------:R-:W-:Y:S01]  /*1b70*/  UISETP.NE.AND UP0, UPT, UR4, 0x5, UPT ;  /* 0x000000050400788c */ /* 0x000fe2000bf05270 */
[----:B------:R-:W-:Y:S02]  /*1b80*/  VIADD R3, R3, 0xffffffff ;  /* 0xffffffff03037836 */ /* 0x000fe40000000000 */
[C---:B------:R-:W-:Y:S01]  /*1b90*/  ISETP.NE.AND P1, PT, R5.reuse, 0x5, PT ;  /* 0x000000050500780c */ /* 0x040fe20003f25270 */
[----:B------:R-:W-:Y:S02]  /*1ba0*/  USEL UR8, URZ, 0x1, UP0 ;  /* 0x000000013f087887 */ /* 0x000fe40008000000 */
[----:B------:R-:W-:Y:S01]  /*1bb0*/  USEL UR4, UR4, URZ, UP0 ;  /* 0x0000003f04047287 */ /* 0x000fe20008000000 */
[----:B------:R-:W-:Y:S01]  /*1bc0*/  SEL R5, R5, RZ, P1 ;  /* 0x000000ff05057207 */ /* 0x000fe20000800000 */
[----:B------:R-:W-:-:S02]  /*1bd0*/  UPLOP3.LUT UP0, UPT, UPT, UPT, UPT, 0x80, 0x0 ;  /* 0x000000000000789c */ /* 0x000fc40003f0f070 */
[----:B------:R-:W-:Y:S01]  /*1be0*/  LOP3.LUT R9, R9, UR8, RZ, 0x3c, !PT ;  /* 0x0000000809097c12 */ /* 0x000fe2000f8e3cff */
[----:B------:R-:W-:Y:S08]  /*1bf0*/  @P2 BRA `(.L_x_22) ;  /* 0xfffffff800542947 */ /* 0x000ff0000383ffff */
.L_x_17:
[----:B------:R-:W-:Y:S02]  /*1c00*/  WARPGROUP.DEPBAR.LE gsb0, 0x0 ;  /* 0x00008000000079c5 */ /* 0x000fe40000010000 */
[----:B------:R-:W-:Y:S05]  /*1c10*/  @!P0 BRA `(.L_x_23) ;  /* 0x0000000000548947 */ /* 0x000fea0003800000 */
[----:B------:R-:W-:-:S04]  /*1c20*/  LOP3.LUT R3, R2, 0x1, RZ, 0xfc, !PT ;  /* 0x0000000102037812 */ /* 0x000fc800078efcff */
[----:B------:R-:W-:-:S13]  /*1c30*/  ISETP.NE.AND P0, PT, R3, 0x3, PT ;  /* 0x000000030300780c */ /* 0x000fda0003f05270 */
[----:B------:R-:W-:Y:S05]  /*1c40*/  @!P0 BRA `(.L_x_24) ;  /* 0x0000000000048947 */ /* 0x000fea0003800000 */
[----:B------:R-:W-:Y:S01]  /*1c50*/  BPT.TRAP 0x1 ;  /* 0x000000040000795c */ /* 0x000fe20000300000 */
.L_x_24:
[----:B------:R-:W-:Y:S01]  /*1c60*/  ISETP.NE.AND P0, PT, R4, RZ, PT ;  /* 0x000000ff0400720c */ /* 0x000fe20003f05270 */
[----:B------:R-:W-:Y:S01]  /*1c70*/  BSSY B0, `(.L_x_25) ;  /* 0x000000d000007945 */ /* 0x000fe20003800000 */
[----:B------:R-:W-:-:S11]  /*1c80*/  ISETP.GT.U32.AND P1, PT, R2, 0x1, PT ;  /* 0x000000010200780c */ /* 0x000fd60003f24070 */
[----:B------:R-:W-:Y:S05]  /*1c90*/  @!P0 BRA `(.L_x_26) ;  /* 0x0000000000288947 */ /* 0x000fea0003800000 */
[----:B------:R-:W0:Y:S01]  /*1ca0*/  S2R R5, SR_CgaCtaId ;  /* 0x0000000000057919 */ /* 0x000e220000008800 */
[----:B------:R-:W-:Y:S01]  /*1cb0*/  IMAD.WIDE.U32 R2, R6, -0x33333333, RZ ;  /* 0xcccccccd06027825 */ /* 0x000fe200078e00ff */
[----:B------:R-:W-:-:S04]  /*1cc0*/  MOV R2, 0x400 ;  /* 0x0000040000027802 */ /* 0x000fc80000000f00 */
[----:B------:R-:W-:-:S05]  /*1cd0*/  SHF.R.U32.HI R3, RZ, 0x2, R3 ;  /* 0x00000002ff037819 */ /* 0x000fca0000011603 */
[----:B------:R-:W-:Y:S01]  /*1ce0*/  IMAD R6, R3, -0x5, R6 ;  /* 0xfffffffb03067824 */ /* 0x000fe200078e0206 */
[----:B0-----:R-:W-:-:S05]  /*1cf0*/  LEA R5, R5, R2, 0x18 ;  /* 0x0000000205057211 */ /* 0x001fca00078ec0ff */
[----:B------:R-:W-:-:S04]  /*1d00*/  IMAD R6, R6, 0x8, R5 ;  /* 0x0000000806067824 */ /* 0x000fc800078e0205 */
[----:B------:R-:W-:-:S05]  /*1d10*/  VIADD R3, R6, 0x32028 ;  /* 0x0003202806037836 */ /* 0x000fca0000000000 */
[----:B------:R-:W-:-:S04]  /*1d20*/  PRMT R3, R0, 0x654, R3 ;  /* 0x0000065400037816 */ /* 0x000fc80000000003 */
[----:B------:R0:W-:Y:S03]  /*1d30*/  SYNCS.ARRIVE.TRANS64.RED.A1T0 RZ, [R3+URZ], RZ ;  /* 0x000000ff03ff79a7 */ /* 0x0001e6000810043f */
.L_x_26:
[----:B------:R-:W-:Y:S05]  /*1d40*/  BSYNC B0 ;  /* 0x0000000000007941 */ /* 0x000fea0003800000 */
.L_x_25:
[----:B------:R-:W-:Y:S05]  /*1d50*/  @P1 BRA `(.L_x_23) ;  /* 0x0000000000041947 */ /* 0x000fea0003800000 */
[----:B------:R-:W-:Y:S01]  /*1d60*/  BPT.TRAP 0x1 ;  /* 0x000000040000795c */ /* 0x000fe20000300000 */
.L_x_23:
[----:B------:R-:W0:Y:S01]  /*1d70*/  S2R R0, SR_TID.X ;  /* 0x0000000000007919 */ /* 0x000e220000002100 */
[----:B------:R-:W-:Y:S01]  /*1d80*/  ULDC.64 UR4, c[0x0][0x280] ;  /* 0x0000a00000047ab9 */ /* 0x000fe20000000a00 */
[----:B------:R-:W1:Y:S01]  /*1d90*/  S2R R2, SR_CTAID.Y ;  /* 0x0000000000027919 */ /* 0x000e620000002600 */
[----:B------:R-:W2:Y:S01]  /*1da0*/  S2R R9, SR_CTAID.X ;  /* 0x0000000000097919 */ /* 0x000ea20000002500 */
[----:B0-----:R-:W-:-:S04]  /*1db0*/  SHF.R.S32.HI R3, RZ, 0x1f, R0 ;  /* 0x0000001fff037819 */ /* 0x001fc80000011400 */
[----:B------:R-:W-:-:S04]  /*1dc0*/  LEA.HI R3, R3, R0, RZ, 0x7 ;  /* 0x0000000003037211 */ /* 0x000fc800078f38ff */
[----:B------:R-:W-:Y:S01]  /*1dd0*/  LOP3.LUT R3, R3, 0xffffff80, RZ, 0xc0, !PT ;  /* 0xffffff8003037812 */ /* 0x000fe200078ec0ff */
[----:B--2---:R-:W-:-:S04]  /*1de0*/  IMAD.SHL.U32 R6, R9, 0x100, RZ ;  /* 0x0000010009067824 */ /* 0x004fc800078e00ff */
[----:B------:R-:W-:Y:S02]  /*1df0*/  IMAD.IADD R8, R0, 0x1, -R3 ;  /* 0x0000000100087824 */ /* 0x000fe400078e0a03 */
[----:B-1----:R-:W-:-:S03]  /*1e00*/  IMAD.SHL.U32 R0, R2, 0x40, RZ ;  /* 0x0000004002007824 */ /* 0x002fc600078e00ff */
[----:B------:R-:W-:Y:S02]  /*1e10*/  SHF.R.S32.HI R7, RZ, 0x1f, R8 ;  /* 0x0000001fff077819 */ /* 0x000fe40000011408 */
[----:B------:R-:W-:Y:S02]  /*1e20*/  ISETP.GE.AND P0, PT, R0, UR5, PT ;  /* 0x0000000500007c0c */ /* 0x000fe4000bf06270 */
[----:B------:R-:W-:Y:S02]  /*1e30*/  LEA.HI R2, R7, R8, RZ, 0x2 ;  /* 0x0000000807027211 */ /* 0x000fe400078f10ff */
[----:B------:R-:W-:Y:S02]  /*1e40*/  ISETP.GE.OR P0, PT, R6, UR4, P0 ;  /* 0x0000000406007c0c */ /* 0x000fe40008706670 */
[--C-:B------:R-:W-:Y:S02]  /*1e50*/  SHF.R.S32.HI R4, RZ, 0x2, R2.reuse ;  /* 0x00000002ff047819 */ /* 0x100fe40000011402 */
[----:B------:R-:W-:-:S04]  /*1e60*/  SHF.R.S32.HI R3, RZ, 0x1f, R2 ;  /* 0x0000001fff037819 */ /* 0x000fc80000011402 */
[----:B------:R-:W-:-:S04]  /*1e70*/  LEA.HI R3, R3, R4, RZ, 0x3 ;  /* 0x0000000403037211 */ /* 0x000fc800078f18ff */
[----:B------:R-:W-:Y:S01]  /*1e80*/  LOP3.LUT R5, R3, 0xfffffff8, RZ, 0xc0, !PT ;  /* 0xfffffff803057812 */ /* 0x000fe200078ec0ff */
[----:B------:R-:W-:Y:S06]  /*1e90*/  @P0 EXIT ;  /* 0x000000000000094d */ /* 0x000fec0003800000 */
[----:B------:R-:W0:Y:S01]  /*1ea0*/  LDC.64 R20, c[0x0][0x5d0] ;  /* 0x00017400ff147b82 */ /* 0x000e220000000a00 */
[----:B------:R-:W-:Y:S01]  /*1eb0*/  LOP3.LUT R3, R2, 0x7ffffffc, RZ, 0xc0, !PT ;  /* 0x7ffffffc02037812 */ /* 0x000fe200078ec0ff */
[----:B------:R-:W-:Y:S01]  /*1ec0*/  IMAD.IADD R2, R4, 0x1, -R5 ;  /* 0x0000000104027824 */ /* 0x000fe200078e0a05 */
[----:B------:R-:W-:Y:S02]  /*1ed0*/  LEA.HI R5, R7, R8, RZ, 0x5 ;  /* 0x0000000807057211 */ /* 0x000fe400078f28ff */
[----:B----45:R-:W-:Y:S01]  /*1ee0*/  FSETP.NEU.AND P1, PT, R14, RZ, PT ;  /* 0x000000ff0e00720b */ /* 0x030fe20003f2d000 */
[----:B------:R-:W-:Y:S01]  /*1ef0*/  IMAD.IADD R4, R8, 0x1, -R3 ;  /* 0x0000000108047824 */ /* 0x000fe200078e0a03 */
[----:B------:R-:W-:Y:S02]  /*1f00*/  SHF.R.S32.HI R3, RZ, 0x1f, R2 ;  /* 0x0000001fff037819 */ /* 0x000fe40000011402 */
[----:B------:R-:W-:Y:S01]  /*1f10*/  SHF.R.S32.HI R13, RZ, 0x5, R5 ;  /* 0x00000005ff0d7819 */ /* 0x000fe20000011405 */
[----:B------:R-:W-:-:S02]  /*1f20*/  IMAD.SHL.U32 R5, R4, 0x2, RZ ;  /* 0x0000000204057824 */ /* 0x000fc400078e00ff */
[----:B------:R-:W-:-:S03]  /*1f30*/  IMAD.WIDE R8, R9, 0x100, R2 ;  /* 0x0000010009087825 */ /* 0x000fc600078e0202 */
[----:B------:R-:W-:Y:S01]  /*1f40*/  SHF.R.S32.HI R7, RZ, 0x1f, R5 ;  /* 0x0000001fff077819 */ /* 0x000fe20000011405 */
[C---:B------:R-:W-:Y:S01]  /*1f50*/  IMAD R3, R13.reuse, -0x10, -R6 ;  /* 0xfffffff00d037824 */ /* 0x040fe200078e0a06 */
[C---:B------:R-:W-:Y:S01]  /*1f60*/  IADD3 R6, P0, R0.reuse, R5, RZ ;  /* 0x0000000500067210 */ /* 0x040fe20007f1e0ff */
[----:B------:R-:W-:Y:S01]  /*1f70*/  IMAD.WIDE R8, R13, 0x10, R8 ;  /* 0x000000100d087825 */ /* 0x000fe200078e0208 */
[----:B------:R-:W-:Y:S02]  /*1f80*/  IADD3 R10, -R5, UR5, -R0 ;  /* 0x00000005050a7c10 */ /* 0x000fe4000fffe900 */
[----:B------:R-:W-:Y:S02]  /*1f90*/  LEA.HI.X.SX32 R7, R0, R7, 0x1, P0 ;  /* 0x0000000700077211 */ /* 0x000fe400000f0eff */
[----:B------:R-:W-:Y:S01]  /*1fa0*/  IADD3 R0, R3, UR4, -R2 ;  /* 0x0000000403007c10 */ /* 0x000fe2000fffe802 */
[-C--:B0-----:R-:W-:Y:S01]  /*1fb0*/  IMAD R2, R9, R20.reuse, RZ ;  /* 0x0000001409027224 */ /* 0x081fe200078e02ff */
[----:B------:R-:W-:Y:S01]  /*1fc0*/  ISETP.GT.AND P3, PT, R10, RZ, PT ;  /* 0x000000ff0a00720c */ /* 0x000fe20003f64270 */
[----:B------:R-:W-:Y:S01]  /*1fd0*/  IMAD.WIDE.U32 R16, R8, R20, R6 ;  /* 0x0000001408107225 */ /* 0x000fe200078e0006 */
[----:B------:R-:W-:-:S02]  /*1fe0*/  SHF.L.U64.HI R12, R20, 0x3, R21 ;  /* 0x00000003140c7819 */ /* 0x000fc40000010215 */
[----:B------:R-:W-:Y:S01]  /*1ff0*/  P2R R3, PR, RZ, 0x8 ;  /* 0x00000008ff037803 */ /* 0x000fe20000000000 */
[----:B------:R-:W-:Y:S01]  /*2000*/  IMAD R19, R8, R21, R2 ;  /* 0x0000001508137224 */ /* 0x000fe200078e0202 */
[----:B------:R-:W-:Y:S01]  /*2010*/  ISETP.GT.AND P0, PT, R0, RZ, P3 ;  /* 0x000000ff0000720c */ /* 0x000fe20001f04270 */
[----:B------:R-:W-:Y:S02]  /*2020*/  IMAD.SHL.U32 R13, R20, 0x8, RZ ;  /* 0x00000008140d7824 */ /* 0x000fe400078e00ff */
[----:B------:R-:W-:Y:S01]  /*2030*/  IMAD.IADD R19, R17, 0x1, R19 ;  /* 0x0000000111137824 */ /* 0x000fe200078e0213 */
[----:B------:R-:W-:Y:S09]  /*2040*/  @!P1 BRA `(.L_x_27) ;  /* 0x0000006c00709947 */ /* 0x000ff20003800000 */
[----:B------:R-:W-:Y:S01]  /*2050*/  ULDC.64 UR4, c[0x0][0x5b0] ;  /* 0x00016c0000047ab9 */ /* 0x000fe20000000a00 */
[----:B------:R-:W-:Y:S01]  /*2060*/  ULDC.64 UR8, c[0x0][0x5a8] ;  /* 0x00016a0000087ab9 */ /* 0x000fe20000000a00 */
[----:B---3--:R-:W-:Y:S01]  /*2070*/  IMAD R15, R9, UR4, RZ ;  /* 0x00000004090f7c24 */ /* 0x008fe2000f8e02ff */
[----:B------:R-:W-:Y:S01]  /*2080*/  ULDC.64 UR6, c[0x0][0x5c8] ;  /* 0x0001720000067ab9 */ /* 0x000fe20000000a00 */
[----:B------:R-:W-:-:S04]  /*2090*/  IMAD.WIDE.U32 R2, R8, UR4, R6 ;  /* 0x0000000408027c25 */ /* 0x000fc8000f8e0006 */
[----:B------:R-:W-:Y:S01]  /*20a0*/  IMAD R15, R8, UR5, R15 ;  /* 0x00000005080f7c24 */ /* 0x000fe2000f8e020f */
[----:B------:R-:W-:-:S03]  /*20b0*/  LEA R4, P1, R2, UR8, 0x2 ;  /* 0x0000000802047c11 */ /* 0x000fc6000f8210ff */
[----:B------:R-:W-:-:S05]  /*20c0*/  IMAD.IADD R3, R3, 0x1, R15 ;  /* 0x0000000103037824 */ /* 0x000fca00078e020f */
[----:B------:R-:W-:-:S05]  /*20d0*/  LEA.HI.X R5, R2, UR9, R3, 0x2, P1 ;  /* 0x0000000902057c11 */ /* 0x000fca00088f1403 */
[----:B------:R-:W2:Y:S01]  /*20e0*/  @P0 LDG.E.LTC128B R17, desc[UR12][R4.64] ;  /* 0x0000000c04110981 */ /* 0x000ea2000c1e1920 */
[----:B------:R-:W-:Y:S01]  /*20f0*/  ISETP.GT.AND P6, PT, R10, 0x1, PT ;  /* 0x000000010a00780c */ /* 0x000fe20003fc4270 */
[----:B------:R-:W-:Y:S01]  /*2100*/  BSSY B0, `(.L_x_28) ;  /* 0x000000d000007945 */ /* 0x000fe20003800000 */
[----:B------:R-:W-:Y:S02]  /*2110*/  LEA R2, P2, R16, UR6, 0x2 ;  /* 0x0000000610027c11 */ /* 0x000fe4000f8410ff */
[----:B------:R-:W-:Y:S02]  /*2120*/  ISETP.GT.AND P1, PT, R0, RZ, P6 ;  /* 0x000000ff0000720c */ /* 0x000fe40003724270 */
[----:B--2---:R-:W-:Y:S01]  /*2130*/  LOP3.LUT R3, R17, 0xffffe000, RZ, 0xc0, !PT ;  /* 0xffffe00011037812 */ /* 0x004fe200078ec0ff */
[----:B------:R-:W-:-:S04]  /*2140*/  IMAD.MOV.U32 R18, RZ, RZ, R17 ;  /* 0x000000ffff127224 */ /* 0x000fc800078e0011 */
[----:B------:R-:W-:-:S04]  /*2150*/  FMUL R3, R3, R14 ;  /* 0x0000000e03037220 */ /* 0x000fc80000400000 */
[----:B------:R-:W-:Y:S01]  /*2160*/  FFMA R23, R120, R11, R3 ;  /* 0x0000000b78177223 */ /* 0x000fe20000000003 */
[----:B------:R-:W-:Y:S02]  /*2170*/  P2R R3, PR, RZ, 0x40 ;  /* 0x00000040ff037803 */ /* 0x000fe40000000000 */
[----:B------:R-:W-:Y:S02]  /*2180*/  LEA.HI.X R3, R16, UR7, R19, 0x2, P2 ;  /* 0x0000000710037c11 */ /* 0x000fe400090f1413 */
[----:B------:R-:W-:-:S05]  /*2190*/  F2FP.TF32.F32.PACK_B R23, R23 ;  /* 0x00000017ff17723e */ /* 0x000fca00024050ff */
[----:B------:R0:W-:Y:S01]  /*21a0*/  @P0 STG.E desc[UR12][R2.64], R23 ;  /* 0x0000001702000986 */ /* 0x0001e2000c10190c */
[----:B------:R-:W-:Y:S05]  /*21b0*/  @!P1 BRA `(.L_x_29) ;  /* 0x0000000000049947 */ /* 0x000fea0003800000 */
[----:B------:R1:W5:Y:S02]  /*21c0*/  LDG.E.LTC128B R18, desc[UR12][R4.64+0x4] ;  /* 0x0000040c04127981 */ /* 0x000364000c1e1920 */
.L_x_29:
[----:B------:R-:W-:Y:S05]  /*21d0*/  BSYNC B0 ;  /* 0x0000000000007941 */ /* 0x000fea0003800000 */
.L_x_28:
[----:B------:R-:W-:Y:S01]  /*21e0*/  USHF.L.U32 UR6, UR4, 0x3, URZ ;  /* 0x0000000304067899 */ /* 0x000fe2000800063f */
[----:B-----5:R-:W-:Y:S01]  /*21f0*/  LOP3.LUT R19, R18, 0xffffe000, RZ, 0xc0, !PT ;  /* 0xffffe00012137812 */ /* 0x020fe200078ec0ff */
[----:B------:R-:W-:Y:S01]  /*2200*/  USHF.L.U64.HI UR7, UR4, 0x3, UR5 ;  /* 0x0000000304077899 */ /* 0x000fe20008010205 */
[----:B------:R-:W-:-:S03]  /*2210*/  ISETP.GT.AND P0, PT, R0, 0x8, P3 ;  /* 0x000000080000780c */ /* 0x000fc60001f04270 */
[----:B------:R-:W-:Y:S02]  /*2220*/  IMAD.U32 R16, RZ, RZ, UR6 ;  /* 0x00000006ff107e24 */ /* 0x000fe4000f8e00ff */
[----:B------:R-:W-:Y:S02]  /*2230*/  IMAD.U32 R17, RZ, RZ, UR7 ;  /* 0x00000007ff117e24 */ /* 0x000fe4000f8e00ff */
[----:B------:R-:W-:-:S04]  /*2240*/  IMAD.WIDE.U32 R8, R8, UR4, R16 ;  /* 0x0000000408087c25 */ /* 0x000fc8000f8e0010 */
[----:B------:R-:W-:Y:S01]  /*2250*/  FMUL R16, R19, R14 ;  /* 0x0000000e13107220 */ /* 0x000fe20000400000 */
[----:B------:R-:W-:-:S03]  /*2260*/  IADD3 R6, P2, R6, R8, RZ ;  /* 0x0000000806067210 */ /* 0x000fc60007f5e0ff */
[----:B------:R-:W-:Y:S01]  /*2270*/  FFMA R121, R121, R11, R16 ;  /* 0x0000000b79797223 */ /* 0x000fe20000000010 */
[----:B------:R-:W-:Y:S02]  /*2280*/  IADD3.X R7, R7, R15, R9, P2, !PT ;  /* 0x0000000f07077210 */ /* 0x000fe400017fe409 */
[C---:B------:R-:W-:Y:S02]  /*2290*/  LEA R8, P2, R6.reuse, UR8, 0x2 ;  /* 0x0000000806087c11 */ /* 0x040fe4000f8410ff */
[----:B------:R-:W-:Y:S02]  /*22a0*/  F2FP.TF32.F32.PACK_B R121, R121 ;  /* 0x00000079ff79723e */ /* 0x000fe400024050ff */
[----:B------:R-:W-:-:S03]  /*22b0*/  LEA.HI.X R9, R6, UR9, R7, 0x2, P2 ;  /* 0x0000000906097c11 */ /* 0x000fc600090f1407 */
[----:B------:R2:W-:Y:S04]  /*22c0*/  @P1 STG.E desc[UR12][R2.64+0x4], R121 ;  /* 0x0000047902001986 */ /* 0x0005e8000c10190c */
[----:B------:R-:W3:Y:S01]  /*22d0*/  @P0 LDG.E.LTC128B R18, desc[UR12][R8.64] ;  /* 0x0000000c08120981 */ /* 0x000ee2000c1e1920 */
[C---:B------:R-:W-:Y:S01]  /*22e0*/  SHF.L.U64.HI R15, R13.reuse, 0x2, R12 ;  /* 0x000000020d0f7819 */ /* 0x040fe2000001020c */
[----:B------:R-:W-:Y:S01]  /*22f0*/  BSSY B0, `(.L_x_30) ;  /* 0x000000b000007945 */ /* 0x000fe20003800000 */
[----:B------:R-:W-:Y:S02]  /*2300*/  LEA R6, P2, R13, R2, 0x2 ;  /* 0x000000020d067211 */ /* 0x000fe400078410ff */
[----:B------:R-:W-:Y:S02]  /*2310*/  ISETP.GT.AND P1, PT, R0, 0x8, P6 ;  /* 0x000000080000780c */ /* 0x000fe40003724270 */
[----:B---3--:R-:W-:-:S05]  /*2320*/  LOP3.LUT R7, R18, 0xffffe000, RZ, 0xc0, !PT ;  /* 0xffffe00012077812 */ /* 0x008fca00078ec0ff */
[----:B------:R-:W-:-:S04]  /*2330*/  FMUL R7, R7, R14 ;  /* 0x0000000e07077220 */ /* 0x000fc80000400000 */
[----:B------:R-:W-:Y:S01]  /*2340*/  FFMA R13, R122, R11, R7 ;  /* 0x0000000b7a0d7223 */ /* 0x000fe20000000007 */
[----:B------:R-:W-:-:S04]  /*2350*/  IMAD.X R7, R15, 0x1, R3, P2 ;  /* 0x000000010f077824 */ /* 0x000fc800010e0603 */
[----:B------:R-:W-:-:S05]  /*2360*/  F2FP.TF32.F32.PACK_B R13, R13 ;  /* 0x0000000dff0d723e */ /* 0x000fca00024050ff */
[----:B------:R2:W-:Y:S01]  /*2370*/  @P0 STG.E desc[UR12][R6.64], R13 ;  /* 0x0000000d06000986 */ /* 0x0005e2000c10190c */
[----:B------:R-:W-:Y:S05]  /*2380*/  @!P1 BRA `(.L_x_31) ;  /* 0x0000000000049947 */ /* 0x000fea0003800000 */
[----:B------:R3:W5:Y:S02]  /*2390*/  LDG.E.LTC128B R18, desc[UR12][R8.64+0x4] ;  /* 0x0000040c08127981 */ /* 0x000764000c1e1920 */
.L_x_31:
[----:B------:R-:W-:Y:S05]  /*23a0*/  BSYNC B0 ;  /* 0x0000000000007941 */ /* 0x000fea0003800000 */
.L_x_30:
[----:B--2--5:R-:W-:Y:S01]  /*23b0*/  LOP3.LUT R13, R18, 0xffffe000, RZ, 0xc0, !PT ;  /* 0xffffe000120d7812 */ /* 0x024fe200078ec0ff */
[----:B------:R-:W-:Y:S01]  /*23c0*/  BSSY B0, `(.L_x_32) ;  /* 0x000000a000007945 */ /* 0x000fe20003800000 */
[----:B------:R-:W-:-:S03]  /*23d0*/  ISETP.GT.AND P3, PT, R10, 0x8, PT ;  /* 0x000000080a00780c */ /* 0x000fc60003f64270 */
[----:B------:R-:W-:Y:S01]  /*23e0*/  FMUL R12, R13, R14 ;  /* 0x0000000e0d0c7220 */ /* 0x000fe20000400000 */
[----:B------:R-:W-:-:S03]  /*23f0*/  ISETP.GT.AND P0, PT, R0, RZ, P3 ;  /* 0x000000ff0000720c */ /* 0x000fc60001f04270 */
[----:B------:R-:W-:Y:S01]  /*2400*/  FFMA R123, R123, R11, R12 ;  /* 0x0000000b7b7b7223 */ /* 0x000fe2000000000c */
[----:B------:R-:W-:-:S04]  /*2410*/  P2R R12, PR, RZ, 0x8 ;  /* 0x00000008ff0c7803 */ /* 0x000fc80000000000 */
[----:B------:R-:W-:-:S05]  /*2420*/  F2FP.TF32.F32.PACK_B R123, R123 ;  /* 0x0000007bff7b723e */ /* 0x000fca00024050ff */
[----:B------:R2:W-:Y:S01]  /*2430*/  @P1 STG.E desc[UR12][R6.64+0x4], R123 ;  /* 0x0000047b06001986 */ /* 0x0005e2000c10190c */
[----:B------:R-:W-:Y:S05]  /*2440*/  @!P0 BRA `(.L_x_33) ;  /* 0x0000000000048947 */ /* 0x000fea0003800000 */
[----:B------:R4:W5:Y:S02]  /*2450*/  LDG.E.LTC128B R18, desc[UR12][R4.64+0x20] ;  /* 0x0000200c04127981 */ /* 0x000964000c1e1920 */
.L_x_33:
[----:B------:R-:W-:Y:S05]  /*2460*/  BSYNC B0 ;  /* 0x0000000000007941 */ /* 0x000fea0003800000 */
.L_x_32:
[----:B-----5:R-:W-:Y:S01]  /*2470*/  LOP3.LUT R13, R18, 0xffffe000, RZ, 0xc0, !PT ;  /* 0xffffe000120d7812 */ /* 0x020fe200078ec0ff */
[----:B------:R-:W-:Y:S01]  /*2480*/  BSSY B0, `(.L_x_34) ;  /* 0x000000a000007945 */ /* 0x000fe20003800000 */
[----:B------:R-:W-:-:S03]  /*2490*/  ISETP.GT.AND P2, PT, R10, 0x9, PT ;  /* 0x000000090a00780c */ /* 0x000fc60003f44270 */
[----:B------:R-:W-:Y:S01]  /*24a0*/  FMUL R13, R13, R14 ;  /* 0x0000000e0d0d7220 */ /* 0x000fe20000400000 */
[----:B------:R-:W-:Y:S02]  /*24b0*/  ISETP.GT.AND P1, PT, R0, RZ, P2 ;  /* 0x000000ff0000720c */ /* 0x000fe40001724270 */
[----:B------:R-:W-:Y:S01]  /*24c0*/  P2R R12, PR, RZ, 0x4 ;  /* 0x00000004ff0c7803 */ /* 0x000fe20000000000 */
[----:B------:R-:W-:-:S05]  /*24d0*/  FFMA R13, R124, R11, R13 ;  /* 0x0000000b7c0d7223 */ /* 0x000fca000000000d */
[----:B------:R-:W-:-:S05]  /*24e0*/  F2FP.TF32.F32.PACK_B R13, R13 ;  /* 0x0000000dff0d723e */ /* 0x000fca00024050ff */
[----:B------:R0:W-:Y:S01]  /*24f0*/  @P0 STG.E desc[UR12][R2.64+0x20], R13 ;  /* 0x0000200d02000986 */ /* 0x0001e2000c10190c */
[----:B------:R-:W-:Y:S05]  /*2500*/  @!P1 BRA `(.L_x_35) ;  /* 0x0000000000049947 */ /* 0x000fea0003800000 */
[----:B------:R0:W5:Y:S02]  /*2510*/  LDG.E.LTC128B R18, desc[UR12][R4.64+0x24] ;  /* 0x0000240c04127981 */ /* 0x000164000c1e1920 */
.L_x_35:
[----:B------:R-:W-:Y:S05]  /*2520*/  BSYNC B0 ;  /* 0x0000000000007941 */ /* 0x000fea0003800000 */
.L_x_34:
[----:B0----5:R-:W-:Y:S01]  /*2530*/  LOP3.LUT R13, R18, 0xffffe000, RZ, 0xc0, !PT ;  /* 0xffffe000120d7812 */ /* 0x021fe200078ec0ff */
[----:B------:R-:W-:Y:S01]  /*2540*/  BSSY B0, `(.L_x_36) ;  /* 0x0000008000007945 */ /* 0x000fe20003800000 */
[----:B------:R-:W-:-:S03]  /*2550*/  ISETP.GT.AND P0, PT, R0, 0x8, P3 ;  /* 0x000000080000780c */ /* 0x000fc60001f04270 */
[----:B------:R-:W-:-:S04]  /*2560*/  FMUL R12, R13, R14 ;  /* 0x0000000e0d0c7220 */ /* 0x000fc80000400000 */
[----:B------:R-:W-:-:S05]  /*2570*/  FFMA R125, R125, R11, R12 ;  /* 0x0000000b7d7d7223 */ /* 0x000fca000000000c */
[----:B------:R-:W-:-:S05]  /*2580*/  F2FP.TF32.F32.PACK_B R125, R125 ;  /* 0x0000007dff7d723e */ /* 0x000fca00024050ff */
[----:B------:R0:W-:Y:S01]  /*2590*/  @P1 STG.E desc[UR12][R2.64+0x24], R125 ;  /* 0x0000247d02001986 */ /* 0x0001e2000c10190c */
[----:B------:R-:W-:Y:S05]  /*25a0*/  @!P0 BRA `(.L_x_37) ;  /* 0x0000000000048947 */ /* 0x000fea0003800000 */
[----:B------:R0:W5:Y:S02]  /*25b0*/  LDG.E.LTC128B R18, desc[UR12][R8.64+0x20] ;  /* 0x0000200c08127981 */ /* 0x000164000c1e1920 */
.L_x_37:
[----:B------:R-:W-:Y:S05]  /*25c0*/  BSYNC B0 ;  /* 0x0000000000007941 */ /* 0x000fea0003800000 */
.L_x_36:
[----:B-----5:R-:W-:Y:S01]  /*25d0*/  LOP3.LUT R13, R18, 0xffffe000, RZ, 0xc0, !PT ;  /* 0xffffe000120d7812 */ /* 0x020fe200078ec0ff */
        /* <DEDUP_REMOVED lines=8> */
.L_x_39:
[----:B------:R-:W-:Y:S05]  /*2660*/  BSYNC B0 ;  /* 0x0000000000007941 */ /* 0x000fea0003800000 */
.L_x_38:
[----:B0----5:R-:W-:Y:S01]  /*2670*/  LOP3.LUT R13, R18, 0xffffe000, RZ, 0xc0, !PT ;  /* 0xffffe000120d7812 */ /* 0x021fe200078ec0ff */
        /* <DEDUP_REMOVED lines=10> */
.L_x_41:
[----:B------:R-:W-:Y:S05]  /*2720*/  BSYNC B0 ;  /* 0x0000000000007941 */ /* 0x000fea0003800000 */
.L_x_40:
[----:B-----5:R-:W-:Y:S01]  /*2730*/  LOP3.LUT R13, R18, 0xffffe000, RZ, 0xc0, !PT ;  /* 0xffffe000120d7812 */ /* 0x020fe200078ec0ff */
[----:B------:R-:W-:Y:S01]  /*2740*/  BSSY B0, `(.L_x_42) ;  /* 0x000000a000007945 */ /* 0x000fe20003800000 */
[----:B------:R-:W-:-:S03]  /*2750*/  ISETP.GT.AND P1, PT, R10, 0x11, PT ;  /* 0x000000110a00780c */ /* 0x000fc60003f24270 */
[----:B------:R-:W-:Y:S01]  /*2760*/  FMUL R13, R13, R14 ;  /* 0x0000000e0d0d7220 */ /* 0x000fe20000400000 */
[----:B------:R-:W-:-:S03]  /*2770*/  P2R R12, PR, RZ, 0x2 ;  /* 0x00000002ff0c7803 */ /* 0x000fc60000000000 */
[----:B------:R-:W-:-:S05]  /*2780*/  FFMA R13, R128, R11, R13 ;  /* 0x0000000b800d7223 */ /* 0x000fca000000000d */
[----:B------:R-:W-:-:S05]  /*2790*/  F2FP.TF32.F32.PACK_B R13, R13 ;  /* 0x0000000dff0d723e */ /* 0x000fca00024050ff */
[----:B------:R0:W-:Y:S01]  /*27a0*/  @P0 STG.E desc[UR12][R2.64+0x40], R13 ;  /* 0x0000400d02000986 */ /* 0x0001e2000c10190c */
[----:B------:R-:W-:-:S13]  /*27b0*/  ISETP.GT.AND P0, PT, R0, RZ, P1 ;  /* 0x000000ff0000720c */ /* 0x000fda0000f04270 */
[----:B0-----:R-:W-:Y:S05]  /*27c0*/  @!P0 BRA `(.L_x_43) ;  /* 0x0000000000048947 */ /* 0x001fea0003800000 */
[----:B------:R0:W5:Y:S02]  /*27d0*/  LDG.E.LTC128B R18, desc[UR12][R4.64+0x44] ;  /* 0x0000440c04127981 */ /* 0x000164000c1e1920 */
.L_x_43:
[----:B------:R-:W-:Y:S05]  /*27e0*/  BSYNC B0 ;  /* 0x0000000000007941 */ /* 0x000fea0003800000 */
.L_x_42:
[----:B-----5:R-:W-:Y:S01]  /*27f0*/  LOP3.LUT R13, R18, 0xffffe000, RZ, 0xc0, !PT ;  /* 0xffffe000120d7812 */ /* 0x020fe200078ec0ff */
[----:B------:R-:W-:Y:S04]  /*2800*/  BSSY B0, `(.L_x_44) ;  /* 0x0000008000007945 */ /* 0x000fe80003800000 */
[----:B------:R-:W-:-:S04]  /*2810*/  FMUL R12, R13, R14 ;  /* 0x0000000e0d0c7220 */ /* 0x000fc80000400000 */
[----:B------:R-:W-:-:S05]  /*2820*/  FFMA R129, R129, R11, R12 ;  /* 0x0000000b81817223 */ /* 0x000fca000000000c */
[----:B------:R-:W-:-:S05]  /*2830*/  F2FP.TF32.F32.PACK_B R129, R129 ;  /* 0x00000081ff81723e */ /* 0x000fca00024050ff */
[----:B------:R0:W-:Y:S01]  /*2840*/  @P0 STG.E desc[UR12][R2.64+0x44], R129 ;  /* 0x0000448102000986 */ /* 0x0001e2000c10190c */
[----:B------:R-:W-:-:S13]  /*2850*/  ISETP.GT.AND P0, PT, R0, 0x8, P2 ;  /* 0x000000080000780c */ /* 0x000fda0001704270 */
[----:B0-----:R-:W-:Y:S05]  /*2860*/  @!P0 BRA `(.L_x_45) ;  /* 0x0000000000048947 */ /* 0x001fea0003800000 */
[----:B------:R0:W5:Y:S02]  /*2870*/  LDG.E.LTC128B R18, desc[UR12][R8.64+0x40] ;  /* 0x0000400c08127981 */ /* 0x000164000c1e1920 */
.L_x_45:
[----:B------:R-:W-:Y:S05]  /*2880*/  BSYNC B0 ;  /* 0x0000000000007941 */ /* 0x000fea0003800000 */
.L_x_44:
        /* <DEDUP_REMOVED lines=9> */
.L_x_47:
[----:B------:R-:W-:Y:S05]  /*2920*/  BSYNC B0 ;  /* 0x0000000000007941 */ /* 0x000fea0003800000 */
.L_x_46:
[----:B-----5:R-:W-:Y:S01]  /*2930*/  LOP3.LUT R13, R18, 0xffffe000, RZ, 0xc0, !PT ;  /* 0xffffe000120d7812 */ /* 0x020fe200078ec0ff */
[C---:B------:R-:W-:Y:S01]  /*2940*/  IMAD.SHL.U32 R17, R20.reuse, 0x100, RZ ;  /* 0x0000010014117824 */ /* 0x040fe200078e00ff */
[----:B------:R-:W-:Y:S01]  /*2950*/  SHF.L.U64.HI R21, R20, 0x8, R21 ;  /* 0x0000000814157819 */ /* 0x000fe20000010215 */
[----:B------:R-:W-:Y:S01]  /*2960*/  BSSY B0, `(.L_x_48) ;  /* 0x000000f000007945 */ /* 0x000fe20003800000 */
[----:B------:R-:W-:Y:S01]  /*2970*/  ISETP.GT.AND P2, PT, R10, 0x18, PT ;  /* 0x000000180a00780c */ /* 0x000fe20003f44270 */
[----:B------:R-:W-:Y:S01]  /*2980*/  FMUL R12, R13, R14 ;  /* 0x0000000e0d0c7220 */ /* 0x000fe20000400000 */
[----:B------:R-:W-:Y:S02]  /*2990*/  LOP3.LUT R15, R17, 0x4, RZ, 0xfc, !PT ;  /* 0x00000004110f7812 */ /* 0x000fe400078efcff */
[----:B------:R-:W-:Y:S01]  /*29a0*/  P2R R16, PR, RZ, 0x4 ;  /* 0x00000004ff107803 */ /* 0x000fe20000000000 */
[----:B------:R-:W-:-:S05]  /*29b0*/  FFMA R131, R131, R11, R12 ;  /* 0x0000000b83837223 */ /* 0x000fca000000000c */
[----:B------:R-:W-:-:S05]  /*29c0*/  F2FP.TF32.F32.PACK_B R131, R131 ;  /* 0x00000083ff83723e */ /* 0x000fca00024050ff */
[----:B------:R0:W-:Y:S01]  /*29d0*/  @P0 STG.E desc[UR12][R6.64+0x44], R131 ;  /* 0x0000448306000986 */ /* 0x0001e2000c10190c */
[----:B------:R-:W-:-:S05]  /*29e0*/  IADD3 R124, P0, R15, R2, RZ ;  /* 0x000000020f7c7210 */ /* 0x000fca0007f1e0ff */
[----:B------:R-:W-:Y:S01]  /*29f0*/  IMAD.X R125, R21, 0x1, R3, P0 ;  /* 0x00000001157d7824 */ /* 0x000fe200000e0603 */
[----:B------:R-:W-:-:S05]  /*2a00*/  IADD3 R12, P0, R17, R2, RZ ;  /* 0x00000002110c7210 */ /* 0x000fca0007f1e0ff */
[----:B------:R-:W-:Y:S01]  /*2a10*/  IMAD.X R13, R21, 0x1, R3, P0 ;  /* 0x00000001150d7824 */ /* 0x000fe200000e0603 */
[----:B------:R-:W-:-:S13]  /*2a20*/  ISETP.GT.AND P0, PT, R0, RZ, P2 ;  /* 0x000000ff0000720c */ /* 0x000fda0001704270 */
[----:B0-----:R-:W-:Y:S05]  /*2a30*/  @!P0 BRA `(.L_x_49) ;  /* 0x0000000000048947 */ /* 0x001fea0003800000 */
[----:B------:R0:W5:Y:S02]  /*2a40*/  LDG.E.LTC128B R18, desc[UR12][R4.64+0x60] ;  /* 0x0000600c04127981 */ /* 0x000164000c1e1920 */
.L_x_49:
[----:B------:R-:W-:Y:S05]  /*2a50*/  BSYNC B0 ;  /* 0x0000000000007941 */ /* 0x000fea0003800000 */
.L_x_48:
        /* <DEDUP_REMOVED lines=11> */
.L_x_51:
[----:B------:R-:W-:Y:S05]  /*2b10*/  BSYNC B0 ;  /* 0x0000000000007941 */ /* 0x000fea0003800000 */
.L_x_50:
        /* <DEDUP_REMOVED lines=9> */
.L_x_53:
[----:B------:R-:W-:Y:S05]  /*2bb0*/  BSYNC B0 ;  /* 0x0000000000007941 */ /* 0x000fea0003800000 */
.L_x_52:
        /* <DEDUP_REMOVED lines=9> */
.L_x_55:
[----:B------:R-:W-:Y:S05]  /*2c50*/  BSYNC B0 ;  /* 0x0000000000007941 */ /* 0x000fea0003800000 */
.L_x_54:
[----:B-----5:R-:W-:Y:S01]  /*2c60*/  LOP3.LUT R19, R18, 0xffffe000, RZ, 0xc0, !PT ;  /* 0xffffe00012137812 */ /* 0x020fe200078ec0ff */
[----:B------:R-:W-:Y:S01]  /*2c70*/  BSSY B0, `(.L_x_56) ;  /* 0x000000a000007945 */ /* 0x000fe20003800000 */
[----:B------:R-:W-:-:S03]  /*2c80*/  ISETP.GT.AND P2, PT, R10, 0x20, PT ;  /* 0x000000200a00780c */ /* 0x000fc60003f44270 */
[----:B------:R-:W-:-:S04]  /*2c90*/  FMUL R16, R19, R14 ;  /* 0x0000000e13107220 */ /* 0x000fc80000400000 */
[----:B------:R-:W-:Y:S01]  /*2ca0*/  FFMA R135, R135, R11, R16 ;  /* 0x0000000b87877223 */ /* 0x000fe20000000010 */
[----:B------:R-:W-:-:S04]  /*2cb0*/  P2R R16, PR, RZ, 0x4 ;  /* 0x00000004ff107803 */ /* 0x000fc80000000000 */
[----:B------:R-:W-:-:S05]  /*2cc0*/  F2FP.TF32.F32.PACK_B R135, R135 ;  /* 0x00000087ff87723e */ /* 0x000fca00024050ff */
[----:B------:R0:W-:Y:S01]  /*2cd0*/  @P0 STG.E desc[UR12][R6.64+0x64], R135 ;  /* 0x0000648706000986 */ /* 0x0001e2000c10190c */
[----:B------:R-:W-:-:S13]  /*2ce0*/  ISETP.GT.AND P0, PT, R0, RZ, P2 ;  /* 0x000000ff0000720c */ /* 0x000fda0001704270 */
[----:B0-----:R-:W-:Y:S05]  /*2cf0*/  @!P0 BRA `(.L_x_57) ;  /* 0x0000000000048947 */ /* 0x001fea0003800000 */
[----:B------:R0:W5:Y:S02]  /*2d00*/  LDG.E.LTC128B R18, desc[UR12][R4.64+0x80] ;  /* 0x0000800c04127981 */ /* 0x000164000c1e1920 */
.L_x_57:
[----:B------:R-:W-:Y:S05]  /*2d10*/  BSYNC B0 ;  /* 0x0000000000007941 */ /* 0x000fea0003800000 */
.L_x_56:
        /* <DEDUP_REMOVED lines=11> */
.L_x_59:
[----:B------:R-:W-:Y:S05]  /*2dd0*/  BSYNC B0 ;  /* 0x0000000000007941 */ /* 0x000fea0003800000 */
.L_x_58:
        /* <DEDUP_REMOVED lines=9> */
.L_x_61:
[----:B------:R-:W-:Y:S05]  /*2e70*/  BSYNC B0 ;  /* 0x0000000000007941 */ /* 0x000fea0003800000 */
.L_x_60:
        /* <DEDUP_REMOVED lines=9> */
.L_x_63:
[----:B------:R-:W-:Y:S05]  /*2f10*/  BSYNC B0 ;  /* 0x0000000000007941 */ /* 0x000fea0003800000 */
.L_x_62:
        /* <DEDUP_REMOVED lines=11> */
.L_x_65:
[----:B------:R-:W-:Y:S05]  /*2fd0*/  BSYNC B0 ;  /* 0x0000000000007941 */ /* 0x000fea0003800000 */
.L_x_64:
[----:B-----5:R-:W-:Y:S01]  /*2fe0*/  LOP3.LUT R19, R18, 0xffffe000, RZ, 0xc0, !PT ;  /* 0xffffe00012137812 */ /* 0x020fe200078ec0ff */
[----:B------:R-:W-:Y:S01]  /*2ff0*/  BSSY B0, `(.L_x_66) ;  /* 0x0000009000007945 */ /* 0x000fe20003800000 */
[----:B------:R-:W-:-:S03]  /*3000*/  ISETP.GT.AND P4, PT, R10, 0x29, PT ;  /* 0x000000290a00780c */ /* 0x000fc60003f84270 */
[----:B------:R-:W-:-:S04]  /*3010*/  FMUL R19, R19, R14 ;  /* 0x0000000e13137220 */ /* 0x000fc80000400000 */
[----:B------:R-:W-:-:S05]  /*3020*/  FFMA R19, R140, R11, R19 ;  /* 0x0000000b8c137223 */ /* 0x000fca0000000013 */
[----:B------:R-:W-:-:S05]  /*3030*/  F2FP.TF32.F32.PACK_B R19, R19 ;  /* 0x00000013ff13723e */ /* 0x000fca00024050ff */
[----:B------:R0:W-:Y:S01]  /*3040*/  @P0 STG.E desc[UR12][R2.64+0xa0], R19 ;  /* 0x0000a01302000986 */ /* 0x0001e2000c10190c */
[----:B------:R-:W-:-:S13]  /*3050*/  ISETP.GT.AND P0, PT, R0, RZ, P4 ;  /* 0x000000ff0000720c */ /* 0x000fda0002704270 */
[----:B0-----:R-:W-:Y:S05]  /*3060*/  @!P0 BRA `(.L_x_67) ;  /* 0x0000000000048947 */ /* 0x001fea0003800000 */
[----:B------:R0:W5:Y:S02]  /*3070*/  LDG.E.LTC128B R18, desc[UR12][R4.64+0xa4] ;  /* 0x0000a40c04127981 */ /* 0x000164000c1e1920 */
.L_x_67:
[----:B------:R-:W-:Y:S05]  /*3080*/  BSYNC B0 ;  /* 0x0000000000007941 */ /* 0x000fea0003800000 */
.L_x_66:
        /* <DEDUP_REMOVED lines=9> */
.L_x_69:
[----:B------:R-:W-:Y:S05]  /*3120*/  BSYNC B0 ;  /* 0x0000000000007941 */ /* 0x000fea0003800000 */
.L_x_68:
        /* <DEDUP_REMOVED lines=9> */
.L_x_71:
[----:B------:R-:W-:Y:S05]  /*31c0*/  BSYNC B0 ;  /* 0x0000000000007941 */ /* 0x000fea0003800000 */
.L_x_70:
        /* <DEDUP_REMOVED lines=10> */
.L_x_73:
[----:B------:R-:W-:Y:S05]  /*3270*/  BSYNC B0 ;  /* 0x0000000000007941 */ /* 0x000fea0003800000 */
.L_x_72:
        /* <DEDUP_REMOVED lines=10> */
.L_x_75:
[----:B------:R-:W-:Y:S05]  /*3320*/  BSYNC B0 ;  /* 0x0000000000007941 */ /* 0x000fea0003800000 */
.L_x_74:
        /* <DEDUP_REMOVED lines=9> */
.L_x_77:
[----:B------:R-:W-:Y:S05]  /*33c0*/  BSYNC B0 ;  /* 0x0000000000007941 */ /* 0x000fea0003800000 */
.L_x_76:
        /* <DEDUP_REMOVED lines=9> */
.L_x_79:
[----:B------:R-:W-:Y:S05]  /*3460*/  BSYNC B0 ;  /* 0x0000000000007941 */ /* 0x000fea0003800000 */
.L_x_78:
        /* <DEDUP_REMOVED lines=10> */
.L_x_81:
[----:B------:R-:W-:Y:S05]  /*3510*/  BSYNC B0 ;  /* 0x0000000000007941 */ /* 0x000fea0003800000 */
.L_x_80:
[----:B-----5:R-:W-:Y:S01]  /*3520*/  LOP3.LUT R19, R18, 0xffffe000, RZ, 0xc0, !PT ;  /* 0xffffe00012137812 */ /* 0x020fe200078ec0ff */
[----:B------:R-:W-:Y:S04]  /*3530*/  BSSY B0, `(.L_x_82) ;  /* 0x0000009000007945 */ /* 0x000fe80003800000 */
[----:B------:R-:W-:-:S04]  /*3540*/  FMUL R19, R19, R14 ;  /* 0x0000000e13137220 */ /* 0x000fc80000400000 */
[----:B------:R-:W-:-:S05]  /*3550*/  FFMA R19, R148, R11, R19 ;  /* 0x0000000b94137223 */ /* 0x000fca0000000013 */
[----:B------:R-:W-:-:S05]  /*3560*/  F2FP.TF32.F32.PACK_B R19, R19 ;  /* 0x00000013ff13723e */ /* 0x000fca00024050ff */
[----:B------:R0:W-:Y:S01]  /*3570*/  @P0 STG.E desc[UR12][R2.64+0xe0], R19 ;  /* 0x0000e01302000986 */ /* 0x0001e2000c10190c */
[----:B------:R-:W-:-:S04]  /*3580*/  ISETP.GT.AND P0, PT, R10, 0x39, PT ;  /* 0x000000390a00780c */ /* 0x000fc80003f04270 */
[----:B------:R-:W-:-:S13]  /*3590*/  ISETP.GT.AND P5, PT, R0, RZ, P0 ;  /* 0x000000ff0000720c */ /* 0x000fda00007a4270 */
[----:B0-----:R-:W-:Y:S05]  /*35a0*/  @!P5 BRA `(.L_x_83) ;  /* 0x000000000004d947 */ /* 0x001fea0003800000 */
[----:B------:R0:W5:Y:S02]  /*35b0*/  LDG.E.LTC128B R18, desc[UR12][R4.64+0xe4] ;  /* 0x0000e40c04127981 */ /* 0x000164000c1e1920 */
.L_x_83:
[----:B------:R-:W-:Y:S05]  /*35c0*/  BSYNC B0 ;  /* 0x0000000000007941 */ /* 0x000fea0003800000 */
.L_x_82:
        /* <DEDUP_REMOVED lines=9> */
.L_x_85:
[----:B------:R-:W-:Y:S05]  /*3660*/  BSYNC B0 ;  /* 0x0000000000007941 */ /* 0x000fea0003800000 */
.L_x_84:
[----:B-----5:R-:W-:Y:S01]  /*3670*/  LOP3.LUT R19, R18, 0xffffe000, RZ, 0xc0, !PT ;  /* 0xffffe00012137812 */ /* 0x020fe200078ec0ff */
[----:B------:R-:W-:Y:S01]  /*3680*/  BSSY B0, `(.L_x_86) ;  /* 0x0000009000007945 */ /* 0x000fe20003800000 */
[----:B------:R-:W-:-:S03]  /*3690*/  IMAD.MOV.U32 R16, RZ, RZ, R18 ;  /* 0x000000ffff107224 */ /* 0x000fc600078e0012 */
[----:B------:R-:W-:-:S04]  /*36a0*/  FMUL R19, R19, R14 ;  /* 0x0000000e13137220 */ /* 0x000fc80000400000 */
[----:B------:R-:W-:-:S05]  /*36b0*/  FFMA R19, R150, R11, R19 ;  /* 0x0000000b96137223 */ /* 0x000fca0000000013 */
[----:B------:R-:W-:-:S05]  /*36c0*/  F2FP.TF32.F32.PACK_B R19, R19 ;  /* 0x00000013ff13723e */ /* 0x000fca00024050ff */
[----:B------:R0:W-:Y:S01]  /*36d0*/  @P5 STG.E desc[UR12][R6.64+0xe0], R19 ;  /* 0x0000e01306005986 */ /* 0x0001e2000c10190c */
[----:B------:R-:W-:-:S13]  /*36e0*/  ISETP.GT.AND P5, PT, R0, 0x8, P0 ;  /* 0x000000080000780c */ /* 0x000fda00007a4270 */
[----:B0-----:R-:W-:Y:S05]  /*36f0*/  @!P5 BRA `(.L_x_87) ;  /* 0x000000000004d947 */ /* 0x001fea0003800000 */
[----:B------:R0:W5:Y:S02]  /*3700*/  LDG.E.LTC128B R16, desc[UR12][R8.64+0xe4] ;  /* 0x0000e40c08107981 */ /* 0x000164000c1e1920 */
.L_x_87:
[----:B------:R-:W-:Y:S05]  /*3710*/  BSYNC B0 ;  /* 0x0000000000007941 */ /* 0x000fea0003800000 */
.L_x_86:
[----:B-----5:R-:W-:Y:S01]  /*3720*/  LOP3.LUT R19, R16, 0xffffe000, RZ, 0xc0, !PT ;  /* 0xffffe00010137812 */ /* 0x020fe200078ec0ff */
[----:B------:R-:W-:Y:S01]  /*3730*/  USHF.L.U32 UR22, UR4, 0x8, URZ ;  /* 0x0000000804167899 */ /* 0x000fe2000800063f */
[----:B--2---:R-:W-:Y:S01]  /*3740*/  LOP3.LUT R123, R17, 0x20, RZ, 0xfc, !PT ;  /* 0x00000020117b7812 */ /* 0x004fe200078efcff */
[----:B------:R-:W-:Y:S02]  /*3750*/  USHF.L.U64.HI UR4, UR4, 0x8, UR5 ;  /* 0x0000000804047899 */ /* 0x000fe40008010205 */
[----:B------:R-:W-:-:S04]  /*3760*/  FMUL R18, R19, R14 ;  /* 0x0000000e13127220 */ /* 0x000fc80000400000 */
[----:B------:R-:W-:-:S05]  /*3770*/  FFMA R151, R151, R11, R18 ;  /* 0x0000000b97977223 */ /* 0x000fca0000000012 */
[----:B------:R-:W-:-:S05]  /*3780*/  F2FP.TF32.F32.PACK_B R151, R151 ;  /* 0x00000097ff97723e */ /* 0x000fca00024050ff */
[----:B------:R-:W-:Y:S01]  /*3790*/  @P5 STG.E desc[UR12][R6.64+0xe4], R151 ;  /* 0x0000e49706005986 */ /* 0x000fe2000c10190c */
[----:B------:R-:W-:-:S05]  /*37a0*/  IADD3 R126, P5, R123, R2, RZ ;  /* 0x000000027b7e7210 */ /* 0x000fca0007fbe0ff */
[----:B------:R-:W-:Y:S01]  /*37b0*/  IMAD.X R127, R21, 0x1, R3, P5 ;  /* 0x00000001157f7824 */ /* 0x000fe200028e0603 */
[----:B------:R-:W-:-:S04]  /*37c0*/  IADD3 R18, P5, R4, UR22, RZ ;  /* 0x0000001604127c10 */ /* 0x000fc8000ffbe0ff */
[----:B------:R-:W-:Y:S02]  /*37d0*/  IADD3.X R19, R5, UR4, RZ, P5, !PT ;  /* 0x0000000405137c10 */ /* 0x000fe4000affe4ff */
[----:B------:R-:W-:-:S04]  /*37e0*/  ISETP.GT.AND P5, PT, R10, RZ, PT ;  /* 0x000000ff0a00720c */ /* 0x000fc80003fa4270 */
[----:B------:R-:W-:-:S13]  /*37f0*/  ISETP.GT.AND P5, PT, R0, 0x40, P5 ;  /* 0x000000400000780c */ /* 0x000fda0002fa4270 */
[----:B------:R-:W2:Y:S01]  /*3800*/  @P5 LDG.E.LTC128B R16, desc[UR12][R18.64] ;  /* 0x0000000c12105981 */ /* 0x000ea2000c1e1920 */
[----:B------:R-:W-:Y:S01]  /*3810*/  LOP3.LUT R121, R17, 0x24, RZ, 0xfc, !PT ;  /* 0x0000002411797812 */ /* 0x000fe200078efcff */
[----:B------:R-:W-:Y:S01]  /*3820*/  ULOP3.LUT UR21, UR22, 0x4, URZ, 0xfc, !UPT ;  /* 0x0000000416157892 */ /* 0x000fe2000f8efc3f */
[----:B--2---:R-:W-:-:S05]  /*3830*/  LOP3.LUT R23, R16, 0xffffe000, RZ, 0xc0, !PT ;  /* 0xffffe00010177812 */ /* 0x004fca00078ec0ff */
[----:B------:R-:W-:-:S04]  /*3840*/  FMUL R23, R23, R14 ;  /* 0x0000000e17177220 */ /* 0x000fc80000400000 */
[----:B------:R-:W-:-:S05]  /*3850*/  FFMA R133, R88, R11, R23 ;  /* 0x0000000b58857223 */ /* 0x000fca0000000017 */
[----:B------:R-:W-:-:S05]  /*3860*/  F2FP.TF32.F32.PACK_B R133, R133 ;  /* 0x00000085ff85723e */ /* 0x000fca00024050ff */
[----:B------:R2:W-:Y:S01]  /*3870*/  @P5 STG.E desc[UR12][R12.64], R133 ;  /* 0x000000850c005986 */ /* 0x0005e2000c10190c */
[----:B------:R-:W-:-:S05]  /*3880*/  IADD3 R128, P5, R121, R2, RZ ;  /* 0x0000000279807210 */ /* 0x000fca0007fbe0ff */
[----:B------:R-:W-:Y:S01]  /*3890*/  IMAD.X R129, R21, 0x1, R3, P5 ;  /* 0x0000000115817824 */ /* 0x000fe200028e0603 */
[----:B------:R-:W-:-:S04]  /*38a0*/  IADD3 R130, P5, R4, UR21, RZ ;  /* 0x0000001504827c10 */ /* 0x000fc8000ffbe0ff */
[----:B------:R-:W-:Y:S02]  /*38b0*/  IADD3.X R131, R5, UR4, RZ, P5, !PT ;  /* 0x0000000405837c10 */ /* 0x000fe4000affe4ff */
[----:B------:R-:W-:-:S13]  /*38c0*/  ISETP.GT.AND P5, PT, R0, 0x40, P6 ;  /* 0x000000400000780c */ /* 0x000fda00037a4270 */
[----:B------:R-:W3:Y:S01]  /*38d0*/  @P5 LDG.E.LTC128B R16, desc[UR12][R130.64] ;  /* 0x0000000c82105981 */ /* 0x000ee2000c1e1920 */
[----:B------:R-:W-:Y:S01]  /*38e0*/  BSSY B0, `(.L_x_88) ;  /* 0x000000e000007945 */ /* 0x000fe20003800000 */
[----:B---3--:R-:W-:-:S05]  /*38f0*/  LOP3.LUT R23, R16, 0xffffe000, RZ, 0xc0, !PT ;  /* 0xffffe00010177812 */ /* 0x008fca00078ec0ff */
[----:B------:R-:W-:-:S04]  /*3900*/  FMUL R20, R23, R14 ;  /* 0x0000000e17147220 */ /* 0x000fc80000400000 */
[----:B--2---:R-:W-:-:S05]  /*3910*/  FFMA R133, R89, R11, R20 ;  /* 0x0000000b59857223 */ /* 0x004fca0000000014 */
[----:B------:R-:W-:-:S05]  /*3920*/  F2FP.TF32.F32.PACK_B R133, R133 ;  /* 0x00000085ff85723e */ /* 0x000fca00024050ff */
[----:B------:R2:W-:Y:S01]  /*3930*/  @P5 STG.E desc[UR12][R124.64], R133 ;  /* 0x000000857c005986 */ /* 0x0005e2000c10190c */
[----:B------:R-:W-:-:S05]  /*3940*/  IADD3 R88, P5, R17, R6, RZ ;  /* 0x0000000611587210 */ /* 0x000fca0007fbe0ff */
[----:B------:R-:W-:Y:S01]  /*3950*/  IMAD.X R89, R21, 0x1, R7, P5 ;  /* 0x0000000115597824 */ /* 0x000fe200028e0607 */
[----:B------:R-:W-:-:S04]  /*3960*/  IADD3 R22, P5, R8, UR22, RZ ;  /* 0x0000001608167c10 */ /* 0x000fc8000ffbe0ff */
[----:B------:R-:W-:Y:S02]  /*3970*/  IADD3.X R23, R9, UR4, RZ, P5, !PT ;  /* 0x0000000409177c10 */ /* 0x000fe4000affe4ff */
[----:B------:R-:W-:-:S04]  /*3980*/  ISETP.GT.AND P5, PT, R10, RZ, PT ;  /* 0x000000ff0a00720c */ /* 0x000fc80003fa4270 */
[----:B------:R-:W-:-:S13]  /*3990*/  ISETP.GT.AND P5, PT, R0, 0x48, P5 ;  /* 0x000000480000780c */ /* 0x000fda0002fa4270 */
[----:B--2---:R-:W-:Y:S05]  /*39a0*/  @!P5 BRA `(.L_x_89) ;  /* 0x000000000004d947 */ /* 0x004fea0003800000 */
[----:B------:R2:W5:Y:S02]  /*39b0*/  LDG.E.LTC128B R16, desc[UR12][R22.64] ;  /* 0x0000000c16107981 */ /* 0x000564000c1e1920 */
.L_x_89:
[----:B------:R-:W-:Y:S05]  /*39c0*/  BSYNC B0 ;  /* 0x0000000000007941 */ /* 0x000fea0003800000 */
.L_x_88:
[----:B-----5:R-:W-:Y:S01]  /*39d0*/  LOP3.LUT R125, R16, 0xffffe000, RZ, 0xc0, !PT ;  /* 0xffffe000107d7812 */ /* 0x020fe200078ec0ff */
[----:B------:R-:W-:Y:S04]  /*39e0*/  BSSY B0, `(.L_x_90) ;  /* 0x000000c000007945 */ /* 0x000fe80003800000 */
[----:B------:R-:W-:-:S04]  /*39f0*/  FMUL R125, R125, R14 ;  /* 0x0000000e7d7d7220 */ /* 0x000fc80000400000 */
[----:B------:R-:W-:-:S05]  /*3a00*/  FFMA R125, R90, R11, R125 ;  /* 0x0000000b5a7d7223 */ /* 0x000fca000000007d */
[----:B------:R-:W-:-:S05]  /*3a10*/  F2FP.TF32.F32.PACK_B R125, R125 ;  /* 0x0000007dff7d723e */ /* 0x000fca00024050ff */
[----:B------:R3:W-:Y:S01]  /*3a20*/  @P5 STG.E desc[UR12][R88.64], R125 ;  /* 0x0000007d58005986 */ /* 0x0007e2000c10190c */
[----:B------:R-:W-:-:S05]  /*3a30*/  IADD3 R132, P5, R15, R6, RZ ;  /* 0x000000060f847210 */ /* 0x000fca0007fbe0ff */
[----:B------:R-:W-:Y:S01]  /*3a40*/  IMAD.X R133, R21, 0x1, R7, P5 ;  /* 0x0000000115857824 */ /* 0x000fe200028e0607 */
[----:B------:R-:W-:-:S13]  /*3a50*/  ISETP.GT.AND P5, PT, R0, 0x48, P6 ;  /* 0x000000480000780c */ /* 0x000fda00037a4270 */
[----:B---3--:R-:W-:Y:S05]  /*3a60*/  @!P5 BRA `(.L_x_91) ;  /* 0x00000000000cd947 */ /* 0x008fea0003800000 */
[----:B------:R-:W-:-:S04]  /*3a70*/  IADD3 R124, P6, R8, UR21, RZ ;  /* 0x00000015087c7c10 */ /* 0x000fc8000ffde0ff */
[----:B------:R-:W-:-:S05]  /*3a80*/  IADD3.X R125, R9, UR4, RZ, P6, !PT ;  /* 0x00000004097d7c10 */ /* 0x000fca000b7fe4ff */
[----:B------:R3:W5:Y:S04]  /*3a90*/  LDG.E.LTC128B R16, desc[UR12][R124.64] ;  /* 0x0000000c7c107981 */ /* 0x000768000c1e1920 */
.L_x_91:
[----:B------:R-:W-:Y:S05]  /*3aa0*/  BSYNC B0 ;  /* 0x0000000000007941 */ /* 0x000fea0003800000 */
.L_x_90:
[----:B---3-5:R-:W-:Y:S01]  /*3ab0*/  LOP3.LUT R125, R16, 0xffffe000, RZ, 0xc0, !PT ;  /* 0xffffe000107d7812 */ /* 0x028fe200078ec0ff */
[----:B------:R-:W-:Y:S01]  /*3ac0*/  ULOP3.LUT UR20, UR22, 0x20, URZ, 0xfc, !UPT ;  /* 0x0000002016147892 */ /* 0x000fe2000f8efc3f */
[----:B------:R-:W-:-:S03]  /*3ad0*/  ISETP.GT.AND P6, PT, R10, 0x8, PT ;  /* 0x000000080a00780c */ /* 0x000fc60003fc4270 */
[----:B------:R-:W-:-:S04]  /*3ae0*/  FMUL R20, R125, R14 ;  /* 0x0000000e7d147220 */ /* 0x000fc80000400000 */
[----:B------:R-:W-:Y:S01]  /*3af0*/  FFMA R137, R91, R11, R20 ;  /* 0x0000000b5b897223 */ /* 0x000fe20000000014 */
[----:B------:R-:W-:-:S04]  /*3b00*/  LOP3.LUT R91, R17, 0x40, RZ, 0xfc, !PT ;  /* 0x00000040115b7812 */ /* 0x000fc800078efcff */
[----:B------:R-:W-:-:S05]  /*3b10*/  F2FP.TF32.F32.PACK_B R137, R137 ;  /* 0x00000089ff89723e */ /* 0x000fca00024050ff */
[----:B------:R3:W-:Y:S01]  /*3b20*/  @P5 STG.E desc[UR12][R132.64], R137 ;  /* 0x0000008984005986 */ /* 0x0007e2000c10190c */
[----:B------:R-:W-:-:S05]  /*3b30*/  IADD3 R130, P5, R91, R2, RZ ;  /* 0x000000025b827210 */ /* 0x000fca0007fbe0ff */
[----:B------:R-:W-:Y:S01]  /*3b40*/  IMAD.X R131, R21, 0x1, R3, P5 ;  /* 0x0000000115837824 */ /* 0x000fe200028e0603 */
[----:B------:R-:W-:-:S04]  /*3b50*/  IADD3 R134, P5, R4, UR20, RZ ;  /* 0x0000001404867c10 */ /* 0x000fc8000ffbe0ff */
[----:B------:R-:W-:Y:S02]  /*3b60*/  IADD3.X R135, R5, UR4, RZ, P5, !PT ;  /* 0x0000000405877c10 */ /* 0x000fe4000affe4ff */
[----:B------:R-:W-:-:S13]  /*3b70*/  ISETP.GT.AND P5, PT, R0, 0x40, P6 ;  /* 0x000000400000780c */ /* 0x000fda00037a4270 */
[----:B------:R-:W2:Y:S01]  /*3b80*/  @P5 LDG.E.LTC128B R16, desc[UR12][R134.64] ;  /* 0x0000000c86105981 */ /* 0x000ea2000c1e1920 */
[----:B------:R-:W-:Y:S01]  /*3b90*/  ULOP3.LUT UR19, UR22, 0x24, URZ, 0xfc, !UPT ;  /* 0x0000002416137892 */ /* 0x000fe2000f8efc3f */
[----:B--2---:R-:W-:-:S05]  /*3ba0*/  LOP3.LUT R125, R16, 0xffffe000, RZ, 0xc0, !PT ;  /* 0xffffe000107d7812 */ /* 0x004fca00078ec0ff */
[----:B------:R-:W-:-:S04]  /*3bb0*/  FMUL R125, R125, R14 ;  /* 0x0000000e7d7d7220 */ /* 0x000fc80000400000 */
[----:B------:R-:W-:Y:S01]  /*3bc0*/  FFMA R139, R92, R11, R125 ;  /* 0x0000000b5c8b7223 */ /* 0x000fe2000000007d */
[----:B------:R-:W-:-:S04]  /*3bd0*/  LOP3.LUT R125, R17, 0x44, RZ, 0xfc, !PT ;  /* 0x00000044117d7812 */ /* 0x000fc800078efcff */
[----:B------:R-:W-:-:S05]  /*3be0*/  F2FP.TF32.F32.PACK_B R139, R139 ;  /* 0x0000008bff8b723e */ /* 0x000fca00024050ff */
[----:B------:R2:W-:Y:S01]  /*3bf0*/  @P5 STG.E desc[UR12][R126.64], R139 ;  /* 0x0000008b7e005986 */ /* 0x0005e2000c10190c */
[----:B---3--:R-:W-:-:S05]  /*3c00*/  IADD3 R132, P5, R125, R2, RZ ;  /* 0x000000027d847210 */ /* 0x008fca0007fbe0ff */
[----:B------:R-:W-:Y:S01]  /*3c10*/  IMAD.X R133, R21, 0x1, R3, P5 ;  /* 0x0000000115857824 */ /* 0x000fe200028e0603 */
[----:B------:R-:W-:-:S04]  /*3c20*/  IADD3 R136, P5, R4, UR19, RZ ;  /* 0x0000001304887c10 */ /* 0x000fc8000ffbe0ff */
[----:B------:R-:W-:Y:S02]  /*3c30*/  IADD3.X R137, R5, UR4, RZ, P5, !PT ;  /* 0x0000000405897c10 */ /* 0x000fe4000affe4ff */
[----:B------:R-:W-:-:S04]  /*3c40*/  ISETP.GT.AND P5, PT, R10, 0x9, PT ;  /* 0x000000090a00780c */ /* 0x000fc80003fa4270 */
[----:B------:R-:W-:-:S13]  /*3c50*/  ISETP.GT.AND P5, PT, R0, 0x40, P5 ;  /* 0x000000400000780c */ /* 0x000fda0002fa4270 */
[----:B------:R-:W3:Y:S01]  /*3c60*/  @P5 LDG.E.LTC128B R16, desc[UR12][R136.64] ;  /* 0x0000000c88105981 */ /* 0x000ee2000c1e1920 */
[----:B------:R-:W-:Y:S01]  /*3c70*/  BSSY B0, `(.L_x_92) ;  /* 0x000000d000007945 */ /* 0x000fe20003800000 */
[----:B---3--:R-:W-:-:S05]  /*3c80*/  LOP3.LUT R135, R16, 0xffffe000, RZ, 0xc0, !PT ;  /* 0xffffe00010877812 */ /* 0x008fca00078ec0ff */
[----:B------:R-:W-:-:S04]  /*3c90*/  FMUL R20, R135, R14 ;  /* 0x0000000e87147220 */ /* 0x000fc80000400000 */
[----:B------:R-:W-:-:S05]  /*3ca0*/  FFMA R93, R93, R11, R20 ;  /* 0x0000000b5d5d7223 */ /* 0x000fca0000000014 */
[----:B------:R-:W-:-:S05]  /*3cb0*/  F2FP.TF32.F32.PACK_B R93, R93 ;  /* 0x0000005dff5d723e */ /* 0x000fca00024050ff */
[----:B------:R3:W-:Y:S01]  /*3cc0*/  @P5 STG.E desc[UR12][R128.64], R93 ;  /* 0x0000005d80005986 */ /* 0x0007e2000c10190c */
[----:B--2---:R-:W-:-:S05]  /*3cd0*/  IADD3 R126, P5, R123, R6, RZ ;  /* 0x000000067b7e7210 */ /* 0x004fca0007fbe0ff */
[----:B------:R-:W-:Y:S01]  /*3ce0*/  IMAD.X R127, R21, 0x1, R7, P5 ;  /* 0x00000001157f7824 */ /* 0x000fe200028e0607 */
[----:B------:R-:W-:-:S13]  /*3cf0*/  ISETP.GT.AND P5, PT, R0, 0x48, P6 ;  /* 0x000000480000780c */ /* 0x000fda00037a4270 */
[----:B---3--:R-:W-:Y:S05]  /*3d00*/  @!P5 BRA `(.L_x_93) ;  /* 0x00000000000cd947 */ /* 0x008fea0003800000 */
[----:B------:R-:W-:-:S04]  /*3d10*/  IADD3 R92, P6, R8, UR20, RZ ;  /* 0x00000014085c7c10 */ /* 0x000fc8000ffde0ff */
[----:B------:R-:W-:-:S05]  /*3d20*/  IADD3.X R93, R9, UR4, RZ, P6, !PT ;  /* 0x00000004095d7c10 */ /* 0x000fca000b7fe4ff */
[----:B------:R2:W5:Y:S04]  /*3d30*/  LDG.E.LTC128B R16, desc[UR12][R92.64] ;  /* 0x0000000c5c107981 */ /* 0x000568000c1e1920 */
.L_x_93:
[----:B------:R-:W-:Y:S05]  /*3d40*/  BSYNC B0 ;  /* 0x0000000000007941 */ /* 0x000fea0003800000 */
.L_x_92:
[----:B--2--5:R-:W-:Y:S01]  /*3d50*/  LOP3.LUT R93, R16, 0xffffe000, RZ, 0xc0, !PT ;  /* 0xffffe000105d7812 */ /* 0x024fe200078ec0ff */
[----:B------:R-:W-:Y:S01]  /*3d60*/  BSSY B0, `(.L_x_94) ;  /* 0x000000d000007945 */ /* 0x000fe20003800000 */
[----:B------:R-:W-:-:S03]  /*3d70*/  ISETP.GT.AND P6, PT, R10, 0x9, PT ;  /* 0x000000090a00780c */ /* 0x000fc60003fc4270 */
[----:B------:R-:W-:-:S04]  /*3d80*/  FMUL R93, R93, R14 ;  /* 0x0000000e5d5d7220 */ /* 0x000fc80000400000 */
[----:B------:R-:W-:-:S05]  /*3d90*/  FFMA R93, R94, R11, R93 ;  /* 0x0000000b5e5d7223 */ /* 0x000fca000000005d */
[----:B------:R-:W-:-:S05]  /*3da0*/  F2FP.TF32.F32.PACK_B R93, R93 ;  /* 0x0000005dff5d723e */ /* 0x000fca00024050ff */
[----:B------:R2:W-:Y:S01]  /*3db0*/  @P5 STG.E desc[UR12][R126.64], R93 ;  /* 0x0000005d7e005986 */ /* 0x0005e2000c10190c */
[----:B------:R-:W-:-:S05]  /*3dc0*/  IADD3 R128, P5, R121, R6, RZ ;  /* 0x0000000679807210 */ /* 0x000fca0007fbe0ff */
[----:B------:R-:W-:Y:S01]  /*3dd0*/  IMAD.X R129, R21, 0x1, R7, P5 ;  /* 0x0000000115817824 */ /* 0x000fe200028e0607 */
[----:B------:R-:W-:-:S13]  /*3de0*/  ISETP.GT.AND P5, PT, R0, 0x48, P6 ;  /* 0x000000480000780c */ /* 0x000fda00037a4270 */
[----:B--2---:R-:W-:Y:S05]  /*3df0*/  @!P5 BRA `(.L_x_95) ;  /* 0x00000000000cd947 */ /* 0x004fea0003800000 */
[----:B------:R-:W-:-:S04]  /*3e00*/  IADD3 R92, P6, R8, UR19, RZ ;  /* 0x00000013085c7c10 */ /* 0x000fc8000ffde0ff */
[----:B------:R-:W-:-:S05]  /*3e10*/  IADD3.X R93, R9, UR4, RZ, P6, !PT ;  /* 0x00000004095d7c10 */ /* 0x000fca000b7fe4ff */
[----:B------:R2:W5:Y:S04]  /*3e20*/  LDG.E.LTC128B R16, desc[UR12][R92.64] ;  /* 0x0000000c5c107981 */ /* 0x000568000c1e1920 */
.L_x_95:
[----:B------:R-:W-:Y:S05]  /*3e30*/  BSYNC B0 ;  /* 0x0000000000007941 */ /* 0x000fea0003800000 */
.L_x_94:
[----:B--2--5:R-:W-:Y:S01]  /*3e40*/  LOP3.LUT R93, R16, 0xffffe000, RZ, 0xc0, !PT ;  /* 0xffffe000105d7812 */ /* 0x024fe200078ec0ff */
[----:B------:R-:W-:Y:S01]  /*3e50*/  ULOP3.LUT UR18, UR22, 0x40, URZ, 0xfc, !UPT ;  /* 0x0000004016127892 */ /* 0x000fe2000f8efc3f */
[----:B------:R-:W-:-:S03]  /*3e60*/  ISETP.GT.AND P6, PT, R10, 0x10, PT ;  /* 0x000000100a00780c */ /* 0x000fc60003fc4270 */
[----:B------:R-:W-:Y:S01]  /*3e70*/  FMUL R20, R93, R14 ;  /* 0x0000000e5d147220 */ /* 0x000fe20000400000 */
[----:B------:R-:W-:-:S03]  /*3e80*/  LOP3.LUT R93, R17, 0x60, RZ, 0xfc, !PT ;  /* 0x00000060115d7812 */ /* 0x000fc600078efcff */
        /* <DEDUP_REMOVED lines=9> */
[----:B------:R-:W-:Y:S01]  /*3f20*/  ULOP3.LUT UR17, UR22, 0x44, URZ, 0xfc, !UPT ;  /* 0x0000004416117892 */ /* 0x000fe2000f8efc3f */
[----:B---3--:R-:W-:-:S05]  /*3f30*/  LOP3.LUT R95, R16, 0xffffe000, RZ, 0xc0, !PT ;  /* 0xffffe000105f7812 */ /* 0x008fca00078ec0ff */
[----:B------:R-:W-:-:S04]  /*3f40*/  FMUL R95, R95, R14 ;  /* 0x0000000e5f5f7220 */ /* 0x000fc80000400000 */
[----:B------:R-:W-:Y:S01]  /*3f50*/  FFMA R139, R96, R11, R95 ;  /* 0x0000000b608b7223 */ /* 0x000fe2000000005f */
[----:B------:R-:W-:-:S04]  /*3f60*/  LOP3.LUT R95, R17, 0x64, RZ, 0xfc, !PT ;  /* 0x00000064115f7812 */ /* 0x000fc800078efcff */
[----:B------:R-:W-:-:S05]  /*3f70*/  F2FP.TF32.F32.PACK_B R139, R139 ;  /* 0x0000008bff8b723e */ /* 0x000fca00024050ff */
[----:B------:R3:W-:Y:S01]  /*3f80*/  @P5 STG.E desc[UR12][R130.64], R139 ;  /* 0x0000008b82005986 */ /* 0x0007e2000c10190c */
[----:B--2---:R-:W-:-:S05]  /*3f90*/  IADD3 R128, P5, R95, R2, RZ ;  /* 0x000000025f807210 */ /* 0x004fca0007fbe0ff */
[----:B------:R-:W-:Y:S01]  /*3fa0*/  IMAD.X R129, R21, 0x1, R3, P5 ;  /* 0x0000000115817824 */ /* 0x000fe200028e0603 */
[----:B------:R-:W-:-:S04]  /*3fb0*/  IADD3 R136, P5, R4, UR17, RZ ;  /* 0x0000001104887c10 */ /* 0x000fc8000ffbe0ff */
[----:B------:R-:W-:Y:S02]  /*3fc0*/  IADD3.X R137, R5, UR4, RZ, P5, !PT ;  /* 0x0000000405897c10 */ /* 0x000fe4000affe4ff */
[----:B------:R-:W-:-:S04]  /*3fd0*/  ISETP.GT.AND P5, PT, R10, 0x11, PT ;  /* 0x000000110a00780c */ /* 0x000fc80003fa4270 */
[----:B------:R-:W-:-:S13]  /*3fe0*/  ISETP.GT.AND P5, PT, R0, 0x40, P5 ;  /* 0x000000400000780c */ /* 0x000fda0002fa4270 */
[----:B------:R-:W2:Y:S01]  /*3ff0*/  @P5 LDG.E.LTC128B R16, desc[UR12][R136.64] ;  /* 0x0000000c88105981 */ /* 0x000ea2000c1e1920 */
[----:B------:R-:W-:Y:S01]  /*4000*/  BSSY B0, `(.L_x_96) ;  /* 0x000000d000007945 */ /* 0x000fe20003800000 */
[----:B--2---:R-:W-:-:S05]  /*4010*/  LOP3.LUT R135, R16, 0xffffe000, RZ, 0xc0, !PT ;  /* 0xffffe00010877812 */ /* 0x004fca00078ec0ff */
[----:B------:R-:W-:-:S04]  /*4020*/  FMUL R20, R135, R14 ;  /* 0x0000000e87147220 */ /* 0x000fc80000400000 */
[----:B------:R-:W-:-:S05]  /*4030*/  FFMA R97, R97, R11, R20 ;  /* 0x0000000b61617223 */ /* 0x000fca0000000014 */
[----:B------:R-:W-:-:S05]  /*4040*/  F2FP.TF32.F32.PACK_B R97, R97 ;  /* 0x00000061ff61723e */ /* 0x000fca00024050ff */
[----:B------:R2:W-:Y:S01]  /*4050*/  @P5 STG.E desc[UR12][R132.64], R97 ;  /* 0x0000006184005986 */ /* 0x0005e2000c10190c */
[----:B---3--:R-:W-:-:S05]  /*4060*/  IADD3 R130, P5, R91, R6, RZ ;  /* 0x000000065b827210 */ /* 0x008fca0007fbe0ff */
[----:B------:R-:W-:Y:S01]  /*4070*/  IMAD.X R131, R21, 0x1, R7, P5 ;  /* 0x0000000115837824 */ /* 0x000fe200028e0607 */
[----:B------:R-:W-:-:S13]  /*4080*/  ISETP.GT.AND P5, PT, R0, 0x48, P6 ;  /* 0x000000480000780c */ /* 0x000fda00037a4270 */
[----:B--2---:R-:W-:Y:S05]  /*4090*/  @!P5 BRA `(.L_x_97) ;  /* 0x00000000000cd947 */ /* 0x004fea0003800000 */
[----:B------:R-:W-:-:S04]  /*40a0*/  IADD3 R96, P6, R8, UR18, RZ ;  /* 0x0000001208607c10 */ /* 0x000fc8000ffde0ff */
[----:B------:R-:W-:-:S05]  /*40b0*/  IADD3.X R97, R9, UR4, RZ, P6, !PT ;  /* 0x0000000409617c10 */ /* 0x000fca000b7fe4ff */
[----:B------:R2:W5:Y:S04]  /*40c0*/  LDG.E.LTC128B R16, desc[UR12][R96.64] ;  /* 0x0000000c60107981 */ /* 0x000568000c1e1920 */
.L_x_97:
[----:B------:R-:W-:Y:S05]  /*40d0*/  BSYNC B0 ;  /* 0x0000000000007941 */ /* 0x000fea0003800000 */
.L_x_96:
        /* <DEDUP_REMOVED lines=14> */
.L_x_99:
[----:B------:R-:W-:Y:S05]  /*41c0*/  BSYNC B0 ;  /* 0x0000000000007941 */ /* 0x000fea0003800000 */
.L_x_98:
        /* <DEDUP_REMOVED lines=41> */
.L_x_101:
[----:B------:R-:W-:Y:S05]  /*4460*/  BSYNC B0 ;  /* 0x0000000000007941 */ /* 0x000fea0003800000 */
.L_x_100:
        /* <DEDUP_REMOVED lines=14> */
.L_x_103:
[----:B------:R-:W-:Y:S05]  /*4550*/  BSYNC B0 ;  /* 0x0000000000007941 */ /* 0x000fea0003800000 */
.L_x_102:
        /* <DEDUP_REMOVED lines=41> */
.L_x_105:
[----:B------:R-:W-:Y:S05]  /*47f0*/  BSYNC B0 ;  /* 0x0000000000007941 */ /* 0x000fea0003800000 */
.L_x_104:
        /* <DEDUP_REMOVED lines=14> */
.L_x_107:
[----:B------:R-:W-:Y:S05]  /*48e0*/  BSYNC B0 ;  /* 0x0000000000007941 */ /* 0x000fea0003800000 */
.L_x_106:
        /* <DEDUP_REMOVED lines=40> */
.L_x_109:
[----:B------:R-:W-:Y:S05]  /*4b70*/  BSYNC B0 ;  /* 0x0000000000007941 */ /* 0x000fea0003800000 */
.L_x_108:
[----:B--2--5:R-:W-:Y:S01]  /*4b80*/  LOP3.LUT R109, R16, 0xffffe000, RZ, 0xc0, !PT ;  /* 0xffffe000106d7812 */ /* 0x024fe200078ec0ff */
        /* <DEDUP_REMOVED lines=12> */
.L_x_111:
[----:B------:R-:W-:Y:S05]  /*4c50*/  BSYNC B0 ;  /* 0x0000000000007941 */ /* 0x000fea0003800000 */
.L_x_110:
[----:B--2--5:R-:W-:Y:S01]  /*4c60*/  LOP3.LUT R109, R16, 0xffffe000, RZ, 0xc0, !PT ;  /* 0xffffe000106d7812 */ /* 0x024fe200078ec0ff */
[----:B------:R-:W-:-:S04]  /*4c70*/  ULOP3.LUT UR8, UR22, 0xc0, URZ, 0xfc, !UPT ;  /* 0x000000c016087892 */ /* 0x000fc8000f8efc3f */
        /* <DEDUP_REMOVED lines=14> */
[----:B--2---:R-:W-:Y:S01]  /*4d60*/  FFMA R137, R112, R11, R111 ;  /* 0x0000000b70897223 */ /* 0x004fe2000000006f */
        /* <DEDUP_REMOVED lines=22> */
.L_x_113:
[----:B------:R-:W-:Y:S05]  /*4ed0*/  BSYNC B0 ;  /* 0x0000000000007941 */ /* 0x000fea0003800000 */
.L_x_112:
        /* <DEDUP_REMOVED lines=13> */
.L_x_115:
[----:B------:R-:W-:Y:S05]  /*4fb0*/  BSYNC B0 ;  /* 0x0000000000007941 */ /* 0x000fea0003800000 */
.L_x_114:
[----:B--2--5:R-:W-:Y:S01]  /*4fc0*/  LOP3.LUT R3, R16, 0xffffe000, RZ, 0xc0, !PT ;  /* 0xffffe00010037812 */ /* 0x024fe200078ec0ff */
[----:B------:R-:W-:-:S04]  /*4fd0*/  ULOP3.LUT UR6, UR22, 0xe0, URZ, 0xfc, !UPT ;  /* 0x000000e016067892 */ /* 0x000fc8000f8efc3f */
        /* <DEDUP_REMOVED lines=13> */
[----:B------:R-:W-:-:S05]  /*50b0*/  FFMA R115, R116, R11, R115 ;  /* 0x0000000b74737223 */ /* 0x000fca0000000073 */
[----:B------:R-:W-:-:S05]  /*50c0*/  F2FP.TF32.F32.PACK_B R115, R115 ;  /* 0x00000073ff73723e */ /* 0x000fca00024050ff */
[----:B------:R2:W-:Y:S01]  /*50d0*/  @P5 STG.E desc[UR12][R126.64], R115 ;  /* 0x000000737e005986 */ /* 0x0005e2000c10190c */
[----:B------:R-:W-:-:S05]  /*50e0*/  IADD3 R6, P5, R111, R6, RZ ;  /* 0x000000066f067210 */ /* 0x000fca0007fbe0ff */
[----:B------:R-:W-:Y:S01]  /*50f0*/  IMAD.X R7, R21, 0x1, R7, P5 ;  /* 0x0000000115077824 */ /* 0x000fe200028e0607 */
[----:B-1--4-:R-:W-:-:S04]  /*5100*/  IADD3 R4, P5, R4, UR5, RZ ;  /* 0x0000000504047c10 */ /* 0x012fc8000ffbe0ff */
[----:B------:R-:W-:Y:S02]  /*5110*/  IADD3.X R5, R5, UR4, RZ, P5, !PT ;  /* 0x0000000405057c10 */ /* 0x000fe4000affe4ff */
        /* <DEDUP_REMOVED lines=15> */
.L_x_117:
[----:B------:R-:W-:Y:S05]  /*5210*/  BSYNC B0 ;  /* 0x0000000000007941 */ /* 0x000fea0003800000 */
.L_x_116:
[----:B-1---5:R-:W-:Y:S01]  /*5220*/  LOP3.LUT R5, R16, 0xffffe000, RZ, 0xc0, !PT ;  /* 0xffffe00010057812 */ /* 0x022fe200078ec0ff */
[----:B------:R-:W-:Y:S04]  /*5230*/  BSSY B0, `(.L_x_118) ;  /* 0x000000c000007945 */ /* 0x000fe80003800000 */
        /* <DEDUP_REMOVED lines=9> */
[----:B-1----:R-:W-:Y:S05]  /*52d0*/  @!P5 BRA `(.L_x_119) ;  /* 0x000000000004d947 */ /* 0x002fea0003800000 */
[----:B------:R1:W5:Y:S02]  /*52e0*/  LDG.E.LTC128B R16, desc[UR12][R4.64] ;  /* 0x0000000c04107981 */ /* 0x000364000c1e1920 */
.L_x_119:
[----:B------:R-:W-:Y:S05]  /*52f0*/  BSYNC B0 ;  /* 0x0000000000007941 */ /* 0x000fea0003800000 */
.L_x_118:
[----:B-1---5:R-:W-:Y:S01]  /*5300*/  LOP3.LUT R5, R16, 0xffffe000, RZ, 0xc0, !PT ;  /* 0xffffe00010057812 */ /* 0x022fe200078ec0ff */
[----:B------:R-:W-:Y:S01]  /*5310*/  BSSY B0, `(.L_x_120) ;  /* 0x000000d000007945 */ /* 0x000fe20003800000 */
[----:B------:R-:W-:-:S03]  /*5320*/  ISETP.GT.AND P6, PT, R10, RZ, PT ;  /* 0x000000ff0a00720c */ /* 0x000fc60003fc4270 */
        /* <DEDUP_REMOVED lines=11> */
.L_x_121:
[----:B------:R-:W-:Y:S05]  /*53e0*/  BSYNC B0 ;  /* 0x0000000000007941 */ /* 0x000fea0003800000 */
.L_x_120:
[----:B-----5:R-:W-:Y:S01]  /*53f0*/  LOP3.LUT R7, R16, 0xffffe000, RZ, 0xc0, !PT ;  /* 0xffffe00010077812 */ /* 0x020fe200078ec0ff */
        /* <DEDUP_REMOVED lines=13> */
.L_x_123:
[----:B------:R-:W-:Y:S05]  /*54d0*/  BSYNC B0 ;  /* 0x0000000000007941 */ /* 0x000fea0003800000 */
.L_x_122:
[----:B--2--5:R-:W-:Y:S01]  /*54e0*/  LOP3.LUT R7, R16, 0xffffe000, RZ, 0xc0, !PT ;  /* 0xffffe00010077812 */ /* 0x024fe200078ec0ff */
        /* <DEDUP_REMOVED lines=8> */
[----:B0-----:R-:W-:-:S04]  /*5570*/  IADD3 R8, P5, R22, UR22, RZ ;  /* 0x0000001616087c10 */ /* 0x001fc8000ffbe0ff */
[----:B------:R-:W-:Y:S02]  /*5580*/  IADD3.X R9, R23, UR4, RZ, P5, !PT ;  /* 0x0000000417097c10 */ /* 0x000fe4000affe4ff */
[----:B------:R-:W-:-:S13]  /*5590*/  ISETP.GT.AND P5, PT, R0, 0x88, P6 ;  /* 0x000000880000780c */ /* 0x000fda00037a4270 */
[----:B--2---:R-:W-:Y:S05]  /*55a0*/  @!P5 BRA `(.L_x_125) ;  /* 0x000000000004d947 */ /* 0x004fea0003800000 */
[----:B------:R0:W5:Y:S02]  /*55b0*/  LDG.E.LTC128B R16, desc[UR12][R8.64] ;  /* 0x0000000c08107981 */ /* 0x000164000c1e1920 */
.L_x_125:
[----:B------:R-:W-:Y:S05]  /*55c0*/  BSYNC B0 ;  /* 0x0000000000007941 */ /* 0x000fea0003800000 */
.L_x_124:
        /* <DEDUP_REMOVED lines=14> */
.L_x_127:
[----:B------:R-:W-:Y:S05]  /*56b0*/  BSYNC B0 ;  /* 0x0000000000007941 */ /* 0x000fea0003800000 */
.L_x_126:
        /* <DEDUP_REMOVED lines=14> */
.L_x_129:
[----:B------:R-:W-:Y:S05]  /*57a0*/  BSYNC B0 ;  /* 0x0000000000007941 */ /* 0x000fea0003800000 */
.L_x_128:
        /* <DEDUP_REMOVED lines=14> */
.L_x_131:
[----:B------:R-:W-:Y:S05]  /*5890*/  BSYNC B0 ;  /* 0x0000000000007941 */ /* 0x000fea0003800000 */
.L_x_130:
        /* <DEDUP_REMOVED lines=14> */
.L_x_133:
[----:B------:R-:W-:Y:S05]  /*5980*/  BSYNC B0 ;  /* 0x0000000000007941 */ /* 0x000fea0003800000 */
.L_x_132:
        /* <DEDUP_REMOVED lines=14> */
.L_x_135:
[----:B------:R-:W-:Y:S05]  /*5a70*/  BSYNC B0 ;  /* 0x0000000000007941 */ /* 0x000fea0003800000 */
.L_x_134:
        /* <DEDUP_REMOVED lines=14> */
.L_x_137:
[----:B------:R-:W-:Y:S05]  /*5b60*/  BSYNC B0 ;  /* 0x0000000000007941 */ /* 0x000fea0003800000 */
.L_x_136:
        /* <DEDUP_REMOVED lines=14> */
.L_x_139:
[----:B------:R-:W-:Y:S05]  /*5c50*/  BSYNC B0 ;  /* 0x0000000000007941 */ /* 0x000fea0003800000 */
.L_x_138:
        /* <DEDUP_REMOVED lines=14> */
.L_x_141:
[----:B------:R-:W-:Y:S05]  /*5d40*/  BSYNC B0 ;  /* 0x0000000000007941 */ /* 0x000fea0003800000 */
.L_x_140:
        /* <DEDUP_REMOVED lines=14> */
.L_x_143:
[----:B------:R-:W-:Y:S05]  /*5e30*/  BSYNC B0 ;  /* 0x0000000000007941 */ /* 0x000fea0003800000 */
.L_x_142:
        /* <DEDUP_REMOVED lines=14> */
.L_x_145:
[----:B------:R-:W-:Y:S05]  /*5f20*/  BSYNC B0 ;  /* 0x0000000000007941 */ /* 0x000fea0003800000 */
.L_x_144:
        /* <DEDUP_REMOVED lines=14> */
.L_x_147:
[----:B------:R-:W-:Y:S05]  /*6010*/  BSYNC B0 ;  /* 0x0000000000007941 */ /* 0x000fea0003800000 */
.L_x_146:
        /* <DEDUP_REMOVED lines=14> */
.L_x_149:
[----:B------:R-:W-:Y:S05]  /*6100*/  BSYNC B0 ;  /* 0x0000000000007941 */ /* 0x000fea0003800000 */
.L_x_148:
        /* <DEDUP_REMOVED lines=14> */
.L_x_151:
[----:B------:R-:W-:Y:S05]  /*61f0*/  BSYNC B0 ;  /* 0x0000000000007941 */ /* 0x000fea0003800000 */
.L_x_150:
        /* <DEDUP_REMOVED lines=14> */
.L_x_153:
[----:B------:R-:W-:Y:S05]  /*62e0*/  BSYNC B0 ;  /* 0x0000000000007941 */ /* 0x000fea0003800000 */
.L_x_152:
        /* <DEDUP_REMOVED lines=14> */
.L_x_155:
[----:B------:R-:W-:Y:S05]  /*63d0*/  BSYNC B0 ;  /* 0x0000000000007941 */ /* 0x000fea0003800000 */
.L_x_154:
        /* <DEDUP_REMOVED lines=14> */
.L_x_157:
[----:B------:R-:W-:Y:S05]  /*64c0*/  BSYNC B0 ;  /* 0x0000000000007941 */ /* 0x000fea0003800000 */
.L_x_156:
        /* <DEDUP_REMOVED lines=14> */
.L_x_159:
[----:B------:R-:W-:Y:S05]  /*65b0*/  BSYNC B0 ;  /* 0x0000000000007941 */ /* 0x000fea0003800000 */
.L_x_158:
        /* <DEDUP_REMOVED lines=14> */
.L_x_161:
[----:B------:R-:W-:Y:S05]  /*66a0*/  BSYNC B0 ;  /* 0x0000000000007941 */ /* 0x000fea0003800000 */
.L_x_160:
        /* <DEDUP_REMOVED lines=13> */
.L_x_163:
[----:B------:R-:W-:Y:S05]  /*6780*/  BSYNC B0 ;  /* 0x0000000000007941 */ /* 0x000fea0003800000 */
.L_x_162:
        /* <DEDUP_REMOVED lines=14> */
.L_x_165:
[----:B------:R-:W-:Y:S05]  /*6870*/  BSYNC B0 ;  /* 0x0000000000007941 */ /* 0x000fea0003800000 */
.L_x_164:
        /* <DEDUP_REMOVED lines=13> */
.L_x_167:
[----:B------:R-:W-:Y:S05]  /*6950*/  BSYNC B0 ;  /* 0x0000000000007941 */ /* 0x000fea0003800000 */
.L_x_166:
        /* <DEDUP_REMOVED lines=13> */
.L_x_169:
[----:B------:R-:W-:Y:S05]  /*6a30*/  BSYNC B0 ;  /* 0x0000000000007941 */ /* 0x000fea0003800000 */
.L_x_168:
        /* <DEDUP_REMOVED lines=13> */
.L_x_171:
[----:B------:R-:W-:Y:S05]  /*6b10*/  BSYNC B0 ;  /* 0x0000000000007941 */ /* 0x000fea0003800000 */
.L_x_170:
        /* <DEDUP_REMOVED lines=13> */
.L_x_173:
[----:B------:R-:W-:Y:S05]  /*6bf0*/  BSYNC B0 ;  /* 0x0000000000007941 */ /* 0x000fea0003800000 */
.L_x_172:
        /* <DEDUP_REMOVED lines=13> */
.L_x_175:
[----:B------:R-:W-:Y:S05]  /*6cd0*/  BSYNC B0 ;  /* 0x0000000000007941 */ /* 0x000fea0003800000 */
.L_x_174:
        /* <DEDUP_REMOVED lines=13> */
.L_x_177:
[----:B------:R-:W-:Y:S05]  /*6db0*/  BSYNC B0 ;  /* 0x0000000000007941 */ /* 0x000fea0003800000 */
.L_x_176:
        /* <DEDUP_REMOVED lines=11> */
[----:B--2---:R-:W-:Y:S05]  /*6e70*/  @!P5 BRA `(.L_x_179) ;  /* 0x000000000004d947 */ /* 0x004fea0003800000 */
[----:B------:R2:W5:Y:S02]  /*6e80*/  LDG.E.LTC128B R16, desc[UR12][R12.64] ;  /* 0x0000000c0c107981 */ /* 0x000564000c1e1920 */
.L_x_179:
[----:B------:R-:W-:Y:S05]  /*6e90*/  BSYNC B0 ;  /* 0x0000000000007941 */ /* 0x000fea0003800000 */
.L_x_178:
        /* <DEDUP_REMOVED lines=13> */
.L_x_181:
[----:B------:R-:W-:Y:S05]  /*6f70*/  BSYNC B0 ;  /* 0x0000000000007941 */ /* 0x000fea0003800000 */
.L_x_180:
        /* <DEDUP_REMOVED lines=13> */
.L_x_183:
[----:B------:R-:W-:Y:S05]  /*7050*/  BSYNC B0 ;  /* 0x0000000000007941 */ /* 0x000fea0003800000 */
.L_x_182:
        /* <DEDUP_REMOVED lines=14> */
.L_x_185:
[----:B------:R-:W-:Y:S05]  /*7140*/  BSYNC B0 ;  /* 0x0000000000007941 */ /* 0x000fea0003800000 */
.L_x_184:
[----:B--2--5:R-:W-:Y:S01]  /*7150*/  LOP3.LUT R13, R16, 0xffffe000, RZ, 0xc0, !PT ;  /* 0xffffe000100d7812 */ /* 0x024fe200078ec0ff */
[----:B------:R-:W-:Y:S01]  /*7160*/  BSSY B0, `(.L_x_186) ;  /* 0x000000e000007945 */ /* 0x000fe20003800000 */
[----:B------:R-:W-:Y:S01]  /*7170*/  ISETP.GT.AND P6, PT, R10, 0x1, PT ;  /* 0x000000010a00780c */ /* 0x000fe20003fc4270 */
[----:B------:R-:W-:Y:S02]  /*7180*/  IMAD.MOV.U32 R12, RZ, RZ, R16 ;  /* 0x000000ffff0c7224 */ /* 0x000fe400078e0010 */
        /* <DEDUP_REMOVED lines=11> */
.L_x_187:
[----:B------:R-:W-:Y:S05]  /*7240*/  BSYNC B0 ;  /* 0x0000000000007941 */ /* 0x000fea0003800000 */
.L_x_186:
        /* <DEDUP_REMOVED lines=14> */
.L_x_189:
[----:B------:R-:W-:Y:S05]  /*7330*/  BSYNC B0 ;  /* 0x0000000000007941 */ /* 0x000fea0003800000 */
.L_x_188:
        /* <DEDUP_REMOVED lines=14> */
.L_x_191:
[----:B------:R-:W-:Y:S05]  /*7420*/  BSYNC B0 ;  /* 0x0000000000007941 */ /* 0x000fea0003800000 */
.L_x_190:
        /* <DEDUP_REMOVED lines=14> */
.L_x_193:
[----:B------:R-:W-:Y:S05]  /*7510*/  BSYNC B0 ;  /* 0x0000000000007941 */ /* 0x000fea0003800000 */
.L_x_192:
        /* <DEDUP_REMOVED lines=14> */
.L_x_195:
[----:B------:R-:W-:Y:S05]  /*7600*/  BSYNC B0 ;  /* 0x0000000000007941 */ /* 0x000fea0003800000 */
.L_x_194:
        /* <DEDUP_REMOVED lines=14> */
.L_x_197:
[----:B------:R-:W-:Y:S05]  /*76f0*/  BSYNC B0 ;  /* 0x0000000000007941 */ /* 0x000fea0003800000 */
.L_x_196:
        /* <DEDUP_REMOVED lines=14> */
.L_x_199:
[----:B------:R-:W-:Y:S05]  /*77e0*/  BSYNC B0 ;  /* 0x0000000000007941 */ /* 0x000fea0003800000 */
.L_x_198:
        /* <DEDUP_REMOVED lines=14> */
.L_x_201:
[----:B------:R-:W-:Y:S05]  /*78d0*/  BSYNC B0 ;  /* 0x0000000000007941 */ /* 0x000fea0003800000 */
.L_x_200:
        /* <DEDUP_REMOVED lines=14> */
.L_x_203:
[----:B------:R-:W-:Y:S05]  /*79c0*/  BSYNC B0 ;  /* 0x0000000000007941 */ /* 0x000fea0003800000 */
.L_x_202:
        /* <DEDUP_REMOVED lines=14> */
.L_x_205:
[----:B------:R-:W-:Y:S05]  /*7ab0*/  BSYNC B0 ;  /* 0x0000000000007941 */ /* 0x000fea0003800000 */
.L_x_204:
        /* <DEDUP_REMOVED lines=14> */
.L_x_207:
[----:B------:R-:W-:Y:S05]  /*7ba0*/  BSYNC B0 ;  /* 0x0000000000007941 */ /* 0x000fea0003800000 */
.L_x_206:
        /* <DEDUP_REMOVED lines=14> */
.L_x_209:
[----:B------:R-:W-:Y:S05]  /*7c90*/  BSYNC B0 ;  /* 0x0000000000007941 */ /* 0x000fea0003800000 */
.L_x_208:
        /* <DEDUP_REMOVED lines=14> */
.L_x_211:
[----:B------:R-:W-:Y:S05]  /*7d80*/  BSYNC B0 ;  /* 0x0000000000007941 */ /* 0x000fea0003800000 */
.L_x_210:
        /* <DEDUP_REMOVED lines=14> */
.L_x_213:
[----:B------:R-:W-:Y:S05]  /*7e70*/  BSYNC B0 ;  /* 0x0000000000007941 */ /* 0x000fea0003800000 */
.L_x_212:
        /* <DEDUP_REMOVED lines=14> */
.L_x_215:
[----:B------:R-:W-:Y:S05]  /*7f60*/  BSYNC B0 ;  /* 0x0000000000007941 */ /* 0x000fea0003800000 */
.L_x_214:
        /* <DEDUP_REMOVED lines=14> */
.L_x_217:
[----:B------:R-:W-:Y:S05]  /*8050*/  BSYNC B0 ;  /* 0x0000000000007941 */ /* 0x000fea0003800000 */
.L_x_216:
        /* <DEDUP_REMOVED lines=14> */
.L_x_219:
[----:B------:R-:W-:Y:S05]  /*8140*/  BSYNC B0 ;  /* 0x0000000000007941 */ /* 0x000fea0003800000 */
.L_x_218:
[----:B--2--5:R-:W-:Y:S01]  /*8150*/  LOP3.LUT R13, R12, 0xffffe000, RZ, 0xc0, !PT ;  /* 0xffffe0000c0d7812 */ /* 0x024fe200078ec0ff */
[----:B------:R-:W-:Y:S01]  /*8160*/  BSSY B0, `(.L_x_220) ;  /* 0x000000b000007945 */ /* 0x000fe20003800000 */
[----:B------:R-:W-:-:S03]  /*8170*/  ISETP.GT.AND P6, PT, R10, 0x20, PT ;  /* 0x000000200a00780c */ /* 0x000fc60003fc4270 */
[----:B------:R-:W-:-:S04]  /*8180*/  FMUL R20, R13, R14 ;  /* 0x0000000e0d147220 */ /* 0x000fc80000400000 */
[----:B------:R-:W-:-:S05]  /*8190*/  FFMA R41, R41, R11, R20 ;  /* 0x0000000b29297223 */ /* 0x000fca0000000014 */
[----:B------:R-:W-:-:S05]  /*81a0*/  F2FP.TF32.F32.PACK_B R41, R41 ;  /* 0x00000029ff29723e */ /* 0x000fca00024050ff */
[----:B------:R2:W-:Y:S01]  /*81b0*/  @P5 STG.E desc[UR12][R26.64], R41 ;  /* 0x000000291a005986 */ /* 0x0005e2000c10190c */
[----:B------:R-:W-:-:S13]  /*81c0*/  ISETP.GT.AND P5, PT, R0, 0xc8, P6 ;  /* 0x000000c80000780c */ /* 0x000fda00037a4270 */
[----:B--2---:R-:W-:Y:S05]  /*81d0*/  @!P5 BRA `(.L_x_221) ;  /* 0x00000000000cd947 */ /* 0x004fea0003800000 */
[----:B------:R-:W-:-:S04]  /*81e0*/  IADD3 R12, P6, R8, UR14, RZ ;  /* 0x0000000e080c7c10 */ /* 0x000fc8000ffde0ff */
[----:B------:R-:W-:-:S05]  /*81f0*/  IADD3.X R13, R9, UR4, RZ, P6, !PT ;  /* 0x00000004090d7c10 */ /* 0x000fca000b7fe4ff */
[----:B------:R2:W5:Y:S04]  /*8200*/  LDG.E.LTC128B R12, desc[UR12][R12.64] ;  /* 0x0000000c0c0c7981 */ /* 0x000568000c1e1920 */
.L_x_221:
[----:B------:R-:W-:Y:S05]  /*8210*/  BSYNC B0 ;  /* 0x0000000000007941 */ /* 0x000fea0003800000 */
.L_x_220:
        /* <DEDUP_REMOVED lines=12> */
.L_x_223:
[----:B------:R-:W-:Y:S05]  /*82e0*/  BSYNC B0 ;  /* 0x0000000000007941 */ /* 0x000fea0003800000 */
.L_x_222:
        /* <DEDUP_REMOVED lines=14> */
.L_x_225:
[----:B------:R-:W-:Y:S05]  /*83d0*/  BSYNC B0 ;  /* 0x0000000000007941 */ /* 0x000fea0003800000 */
.L_x_224:
        /* <DEDUP_REMOVED lines=13> */
.L_x_227:
[----:B------:R-:W-:Y:S05]  /*84b0*/  BSYNC B0 ;  /* 0x0000000000007941 */ /* 0x000fea0003800000 */
.L_x_226:
[----:B--2--5:R-:W-:Y:S01]  /*84c0*/  LOP3.LUT R13, R12, 0xffffe000, RZ, 0xc0, !PT ;  /* 0xffffe0000c0d7812 */ /* 0x024fe200078ec0ff */
[----:B------:R-:W-:Y:S01]  /*84d0*/  BSSY B0, `(.L_x_228) ;  /* 0x000000c000007945 */ /* 0x000fe20003800000 */
[----:B------:R-:W-:-:S03]  /*84e0*/  ISETP.GT.AND P6, PT, R10, 0x28, PT ;  /* 0x000000280a00780c */ /* 0x000fc60003fc4270 */
[----:B------:R-:W-:Y:S01]  /*84f0*/  FMUL R10, R13, R14 ;  /* 0x0000000e0d0a7220 */ /* 0x000fe20000400000 */
[----:B------:R-:W-:-:S03]  /*8500*/  ISETP.GT.AND P6, PT, R0, 0xc8, P6 ;  /* 0x000000c80000780c */ /* 0x000fc600037c4270 */
[----:B------:R-:W-:Y:S01]  /*8510*/  FFMA R45, R45, R11, R10 ;  /* 0x0000000b2d2d7223 */ /* 0x000fe2000000000a */
[----:B------:R-:W-:-:S04]  /*8520*/  IMAD.MOV.U32 R10, RZ, RZ, R12 ;  /* 0x000000ffff0a7224 */ /* 0x000fc800078e000c */
[----:B------:R-:W-:-:S05]  /*8530*/  F2FP.TF32.F32.PACK_B R45, R45 ;  /* 0x0000002dff2d723e */ /* 0x000fca00024050ff */
[----:B------:R2:W-:Y:S01]  /*8540*/  @P5 STG.E desc[UR12][R18.64], R45 ;  /* 0x0000002d12005986 */ /* 0x0005e2000c10190c */
[----:B------:R-:W-:Y:S05]  /*8550*/  @!P6 BRA `(.L_x_229) ;  /* 0x00000000000ce947 */ /* 0x000fea0003800000 */
[----:B------:R-:W-:-:S04]  /*8560*/  IADD3 R12, P5, R8, UR10, RZ ;  /* 0x0000000a080c7c10 */ /* 0x000fc8000ffbe0ff */
[----:B------:R-:W-:-:S05]  /*8570*/  IADD3.X R13, R9, UR4, RZ, P5, !PT ;  /* 0x00000004090d7c10 */ /* 0x000fca000affe4ff */
[----:B------:R3:W5:Y:S04]  /*8580*/  LDG.E.LTC128B R10, desc[UR12][R12.64] ;  /* 0x0000000c0c0a7981 */ /* 0x000768000c1e1920 */
.L_x_229:
[----:B------:R-:W-:Y:S05]  /*8590*/  BSYNC B0 ;  /* 0x0000000000007941 */ /* 0x000fea0003800000 */
.L_x_228:
[----:B---3-5:R-:W-:Y:S01]  /*85a0*/  LOP3.LUT R13, R10, 0xffffe000, RZ, 0xc0, !PT ;  /* 0xffffe0000a0d7812 */ /* 0x028fe200078ec0ff */
[----:B------:R-:W-:Y:S01]  /*85b0*/  BSSY B0, `(.L_x_230) ;  /* 0x000000c000007945 */ /* 0x000fe20003800000 */
[----:B------:R-:W-:Y:S02]  /*85c0*/  IADD3 R12, P5, R6, R101, RZ ;  /* 0x00000065060c7210 */ /* 0x000fe40007fbe0ff */
[----:B------:R-:W-:Y:S01]  /*85d0*/  ISETP.GT.AND P4, PT, R0, 0xc8, P4 ;  /* 0x000000c80000780c */ /* 0x000fe20002784270 */
[----:B------:R-:W-:-:S04]  /*85e0*/  FMUL R13, R13, R14 ;  /* 0x0000000e0d0d7220 */ /* 0x000fc80000400000 */
[----:B------:R-:W-:Y:S01]  /*85f0*/  FFMA R15, R46, R11, R13 ;  /* 0x0000000b2e0f7223 */ /* 0x000fe2000000000d */
[----:B------:R-:W-:-:S04]  /*8600*/  IMAD.X R13, R7, 0x1, R21, P5 ;  /* 0x00000001070d7824 */ /* 0x000fc800028e0615 */
[----:B------:R-:W-:-:S05]  /*8610*/  F2FP.TF32.F32.PACK_B R15, R15 ;  /* 0x0000000fff0f723e */ /* 0x000fca00024050ff */
[----:B------:R3:W-:Y:S01]  /*8620*/  @P6 STG.E desc[UR12][R12.64], R15 ;  /* 0x0000000f0c006986 */ /* 0x0007e2000c10190c */
[----:B------:R-:W-:Y:S05]  /*8630*/  @!P4 BRA `(.L_x_231) ;  /* 0x00000000000cc947 */ /* 0x000fea0003800000 */
[----:B---3--:R-:W-:-:S04]  /*8640*/  IADD3 R12, P5, R8, UR9, RZ ;  /* 0x00000009080c7c10 */ /* 0x008fc8000ffbe0ff */
[----:B------:R-:W-:-:S05]  /*8650*/  IADD3.X R13, R9, UR4, RZ, P5, !PT ;  /* 0x00000004090d7c10 */ /* 0x000fca000affe4ff */
[----:B------:R4:W5:Y:S04]  /*8660*/  LDG.E.LTC128B R10, desc[UR12][R12.64] ;  /* 0x0000000c0c0a7981 */ /* 0x000968000c1e1920 */
.L_x_231:
[----:B------:R-:W-:Y:S05]  /*8670*/  BSYNC B0 ;  /* 0x0000000000007941 */ /* 0x000fea0003800000 */
.L_x_230:
[----:B---345:R-:W-:Y:S01]  /*8680*/  LOP3.LUT R13, R10, 0xffffe000, RZ, 0xc0, !PT ;  /* 0xffffe0000a0d7812 */ /* 0x038fe200078ec0ff */
[----:B------:R-:W-:Y:S01]  /*8690*/  BSSY B0, `(.L_x_232) ;  /* 0x000000c000007945 */ /* 0x000fe20003800000 */
[----:B------:R-:W-:Y:S02]  /*86a0*/  IADD3 R12, P6, R6, R103, RZ ;  /* 0x00000067060c7210 */ /* 0x000fe40007fde0ff */
[----:B------:R-:W-:Y:S01]  /*86b0*/  ISETP.GT.AND P5, PT, R0, 0xc0, P3 ;  /* 0x000000c00000780c */ /* 0x000fe20001fa4270 */
[----:B------:R-:W-:Y:S02]  /*86c0*/  FMUL R16, R13, R14 ;  /* 0x0000000e0d107220 */ /* 0x000fe40000400000 */
[----:B------:R-:W-:Y:S02]  /*86d0*/  IMAD.X R13, R7, 0x1, R21, P6 ;  /* 0x00000001070d7824 */ /* 0x000fe400030e0615 */
[----:B------:R-:W-:-:S05]  /*86e0*/  FFMA R47, R47, R11, R16 ;  /* 0x0000000b2f2f7223 */ /* 0x000fca0000000010 */
[----:B------:R-:W-:-:S05]  /*86f0*/  F2FP.TF32.F32.PACK_B R47, R47 ;  /* 0x0000002fff2f723e */ /* 0x000fca00024050ff */
[----:B------:R3:W-:Y:S01]  /*8700*/  @P4 STG.E desc[UR12][R12.64], R47 ;  /* 0x0000002f0c004986 */ /* 0x0007e2000c10190c */
[----:B------:R-:W-:Y:S05]  /*8710*/  @!P5 BRA `(.L_x_233) ;  /* 0x00000000000cd947 */ /* 0x000fea0003800000 */
[----:B---3--:R-:W-:-:S04]  /*8720*/  IADD3 R12, P4, R4, UR8, RZ ;  /* 0x00000008040c7c10 */ /* 0x008fc8000ff9e0ff */
[----:B------:R-:W-:-:S05]  /*8730*/  IADD3.X R13, R5, UR4, RZ, P4, !PT ;  /* 0x00000004050d7c10 */ /* 0x000fca000a7fe4ff */
[----:B------:R4:W5:Y:S04]  /*8740*/  LDG.E.LTC128B R10, desc[UR12][R12.64] ;  /* 0x0000000c0c0a7981 */ /* 0x000968000c1e1920 */
.L_x_233:
[----:B------:R-:W-:Y:S05]  /*8750*/  BSYNC B0 ;  /* 0x0000000000007941 */ /* 0x000fea0003800000 */
.L_x_232:
[----:B---345:R-:W-:Y:S01]  /*8760*/  LOP3.LUT R13, R10, 0xffffe000, RZ, 0xc0, !PT ;  /* 0xffffe0000a0d7812 */ /* 0x038fe200078ec0ff */
        /* <DEDUP_REMOVED lines=12> */
.L_x_235:
[----:B------:R-:W-:Y:S05]  /*8830*/  BSYNC B0 ;  /* 0x0000000000007941 */ /* 0x000fea0003800000 */
.L_x_234:
        /* <DEDUP_REMOVED lines=13> */
.L_x_237:
[----:B------:R-:W-:Y:S05]  /*8910*/  BSYNC B0 ;  /* 0x0000000000007941 */ /* 0x000fea0003800000 */
.L_x_236:
        /* <DEDUP_REMOVED lines=13> */
.L_x_239:
[----:B------:R-:W-:Y:S05]  /*89f0*/  BSYNC B0 ;  /* 0x0000000000007941 */ /* 0x000fea0003800000 */
.L_x_238:
        /* <DEDUP_REMOVED lines=13> */
.L_x_241:
[----:B------:R-:W-:Y:S05]  /*8ad0*/  BSYNC B0 ;  /* 0x0000000000007941 */ /* 0x000fea0003800000 */
.L_x_240:
[----:B---345:R-:W-:Y:S01]  /*8ae0*/  LOP3.LUT R13, R10, 0xffffe000, RZ, 0xc0, !PT ;  /* 0xffffe0000a0d7812 */ /* 0x038fe200078ec0ff */
[----:B------:R-:W-:Y:S01]  /*8af0*/  BSSY B0, `(.L_x_242) ;  /* 0x000000c000007945 */ /* 0x000fe20003800000 */
[----:B------:R-:W-:Y:S02]  /*8b00*/  IADD3 R12, P4, R2, R109, RZ ;  /* 0x0000006d020c7210 */ /* 0x000fe40007f9e0ff */
[----:B------:R-:W-:Y:S01]  /*8b10*/  ISETP.GT.AND P2, PT, R0, 0xc0, P0 ;  /* 0x000000c00000780c */ /* 0x000fe20000744270 */
[----:B------:R-:W-:-:S04]  /*8b20*/  FMUL R13, R13, R14 ;  /* 0x0000000e0d0d7220 */ /* 0x000fc80000400000 */
[----:B------:R-:W-:Y:S01]  /*8b30*/  FFMA R15, R52, R11, R13 ;  /* 0x0000000b340f7223 */ /* 0x000fe2000000000d */
[----:B------:R-:W-:Y:S01]  /*8b40*/  IMAD.X R13, R3, 0x1, R21, P4 ;  /* 0x00000001030d7824 */ /* 0x000fe200020e0615 */
[----:B-1----:R-:W-:-:S03]  /*8b50*/  IADD3 R4, P4, R4, UR5, RZ ;  /* 0x0000000504047c10 */ /* 0x002fc6000ff9e0ff */
[----:B------:R-:W-:Y:S02]  /*8b60*/  F2FP.TF32.F32.PACK_B R15, R15 ;  /* 0x0000000fff0f723e */ /* 0x000fe400024050ff */
[----:B------:R-:W-:-:S03]  /*8b70*/  IADD3.X R5, R5, UR4, RZ, P4, !PT ;  /* 0x0000000405057c10 */ /* 0x000fc6000a7fe4ff */
[----:B------:R1:W-:Y:S01]  /*8b80*/  @P3 STG.E desc[UR12][R12.64], R15 ;  /* 0x0000000f0c003986 */ /* 0x0003e2000c10190c */
[----:B------:R-:W-:Y:S05]  /*8b90*/  @!P2 BRA `(.L_x_243) ;  /* 0x000000000004a947 */ /* 0x000fea0003800000 */
[----:B------:R3:W5:Y:S02]  /*8ba0*/  LDG.E.LTC128B R10, desc[UR12][R4.64] ;  /* 0x0000000c040a7981 */ /* 0x000764000c1e1920 */
.L_x_243:
[----:B------:R-:W-:Y:S05]  /*8bb0*/  BSYNC B0 ;  /* 0x0000000000007941 */ /* 0x000fea0003800000 */
.L_x_242:
[----:B---3-5:R-:W-:Y:S01]  /*8bc0*/  LOP3.LUT R5, R10, 0xffffe000, RZ, 0xc0, !PT ;  /* 0xffffe0000a057812 */ /* 0x028fe200078ec0ff */
        /* <DEDUP_REMOVED lines=12> */
.L_x_245:
[----:B------:R-:W-:Y:S05]  /*8c90*/  BSYNC B0 ;  /* 0x0000000000007941 */ /* 0x000fea0003800000 */
.L_x_244:
[----:B---345:R-:W-:Y:S01]  /*8ca0*/  LOP3.LUT R3, R10, 0xffffe000, RZ, 0xc0, !PT ;  /* 0xffffe0000a037812 */ /* 0x038fe200078ec0ff */
[----:B------:R-:W-:Y:S01]  /*8cb0*/  BSSY B0, `(.L_x_246) ;  /* 0x000000c000007945 */ /* 0x000fe20003800000 */
[----:B------:R-:W-:Y:S02]  /*8cc0*/  IADD3 R2, P2, R6, R109, RZ ;  /* 0x0000006d06027210 */ /* 0x000fe40007f5e0ff */
[----:B------:R-:W-:Y:S01]  /*8cd0*/  ISETP.GT.AND P0, PT, R0, 0xc8, P0 ;  /* 0x000000c80000780c */ /* 0x000fe20000704270 */
[----:B------:R-:W-:-:S04]  /*8ce0*/  FMUL R3, R3, R14 ;  /* 0x0000000e03037220 */ /* 0x000fc80000400000 */
[----:B-1----:R-:W-:Y:S01]  /*8cf0*/  FFMA R13, R54, R11, R3 ;  /* 0x0000000b360d7223 */ /* 0x002fe20000000003 */
[----:B------:R-:W-:Y:S01]  /*8d00*/  IMAD.X R3, R7, 0x1, R21, P2 ;  /* 0x0000000107037824 */ /* 0x000fe200010e0615 */
[----:B------:R-:W-:-:S03]  /*8d10*/  IADD3 R4, P2, R8, UR5, RZ ;  /* 0x0000000508047c10 */ /* 0x000fc6000ff5e0ff */
[----:B------:R-:W-:Y:S02]  /*8d20*/  F2FP.TF32.F32.PACK_B R13, R13 ;  /* 0x0000000dff0d723e */ /* 0x000fe400024050ff */
[----:B------:R-:W-:-:S03]  /*8d30*/  IADD3.X R5, R9, UR4, RZ, P2, !PT ;  /* 0x0000000409057c10 */ /* 0x000fc600097fe4ff */
[----:B------:R1:W-:Y:S01]  /*8d40*/  @P1 STG.E desc[UR12][R2.64], R13 ;  /* 0x0000000d02001986 */ /* 0x0003e2000c10190c */
[----:B------:R-:W-:Y:S05]  /*8d50*/  @!P0 BRA `(.L_x_247) ;  /* 0x0000000000048947 */ /* 0x000fea0003800000 */
[----:B------:R3:W5:Y:S02]  /*8d60*/  LDG.E.LTC128B R10, desc[UR12][R4.64] ;  /* 0x0000000c040a7981 */ /* 0x000764000c1e1920 */
.L_x_247:
[----:B------:R-:W-:Y:S05]  /*8d70*/  BSYNC B0 ;  /* 0x0000000000007941 */ /* 0x000fea0003800000 */
.L_x_246:
[----:B-1---5:R-:W-:Y:S02]  /*8d80*/  LOP3.LUT R3, R10, 0xffffe000, RZ, 0xc0, !PT ;  /* 0xffffe0000a037812 */ /* 0x022fe400078ec0ff */
[----:B------:R-:W-:-:S03]  /*8d90*/  IADD3 R2, P1, R6, R111, RZ ;  /* 0x0000006f06027210 */ /* 0x000fc60007f3e0ff */
[----:B------:R-:W-:Y:S02]  /*8da0*/  FMUL R14, R3, R14 ;  /* 0x0000000e030e7220 */ /* 0x000fe40000400000 */
[----:B------:R-:W-:Y:S02]  /*8db0*/  IMAD.X R3, R7, 0x1, R21, P1 ;  /* 0x0000000107037824 */ /* 0x000fe400008e0615 */
[----:B------:R-:W-:Y:S01]  /*8dc0*/  FFMA R14, R55, R11, R14 ;  /* 0x0000000b370e7223 */ /* 0x000fe2000000000e */
[----:B------:R-:W-:Y:S06]  /*8dd0*/  @!P0 EXIT ;  /* 0x000000000000894d */ /* 0x000fec0003800000 */
[----:B---3--:R-:W-:-:S05]  /*8de0*/  F2FP.TF32.F32.PACK_B R5, R14 ;  /* 0x0000000eff05723e */ /* 0x008fca00024050ff */
[----:B------:R-:W-:Y:S01]  /*8df0*/  STG.E desc[UR12][R2.64], R5 ;  /* 0x0000000502007986 */ /* 0x000fe2000c10190c */
[----:B------:R-:W-:Y:S05]  /*8e00*/  EXIT ;  /* 0x000000000000794d */ /* 0x000fea0003800000 */
.L_x_27:
[----:B------:R-:W-:Y:S01]  /*8e10*/  ULDC.64 UR4, c[0x0][0x5c8] ;  /* 0x0001720000047ab9 */ /* 0x000fe20000000a00 */
[-C--:B------:R-:W-:Y:S01]  /*8e20*/  FMUL R7, R120, R11.reuse ;  /* 0x0000000b78077220 */ /* 0x080fe20000400000 */
[----:B------:R-:W-:Y:S01]  /*8e30*/  LEA R2, P2, R16, UR4, 0x2 ;  /* 0x0000000410027c11 */ /* 0x000fe2000f8410ff */
[-C--:B------:R-:W-:Y:S01]  /*8e40*/  FMUL R121, R121, R11.reuse ;  /* 0x0000000b79797220 */ /* 0x080fe20000400000 */
[----:B------:R-:W-:Y:S01]  /*8e50*/  ISETP.GT.AND P3, PT, R10, 0x1, PT ;  /* 0x000000010a00780c */ /* 0x000fe20003f64270 */
[-C--:B------:R-:W-:Y:S01]  /*8e60*/  FMUL R9, R122, R11.reuse ;  /* 0x0000000b7a097220 */ /* 0x080fe20000400000 */
[----:B------:R-:W-:Y:S01]  /*8e70*/  LEA.HI.X R3, R16, UR5, R19, 0x2, P2 ;  /* 0x0000000510037c11 */ /* 0x000fe200090f1413 */
[----:B------:R-:W-:Y:S01]  /*8e80*/  FMUL R123, R123, R11 ;  /* 0x0000000b7b7b7220 */ /* 0x000fe20000400000 */
[----:B------:R-:W-:Y:S01]  /*8e90*/  F2FP.TF32.F32.PACK_B R7, R7 ;  /* 0x00000007ff07723e */ /* 0x000fe200024050ff */
[-C--:B------:R-:W-:Y:S01]  /*8ea0*/  FMUL R125, R125, R11.reuse ;  /* 0x0000000b7d7d7220 */ /* 0x080fe20000400000 */
[----:B------:R-:W-:Y:S01]  /*8eb0*/  ISETP.GT.AND P4, PT, R10, RZ, PT ;  /* 0x000000ff0a00720c */ /* 0x000fe20003f84270 */
[-C--:B------:R-:W-:Y:S01]  /*8ec0*/  FMUL R127, R127, R11.reuse ;  /* 0x0000000b7f7f7220 */ /* 0x080fe20000400000 */
[C---:B------:R-:W-:Y:S01]  /*8ed0*/  ISETP.GT.AND P1, PT, R0.reuse, RZ, P3 ;  /* 0x000000ff0000720c */ /* 0x040fe20001f24270 */
[----:B------:R0:W-:Y:S01]  /*8ee0*/  @P0 STG.E desc[UR12][R2.64], R7 ;  /* 0x0000000702000986 */ /* 0x0001e2000c10190c */
[C---:B------:R-:W-:Y:S01]  /*8ef0*/  ISETP.GT.AND P2, PT, R0.reuse, 0x8, P4 ;  /* 0x000000080000780c */ /* 0x040fe20002744270 */
[-C--:B------:R-:W-:Y:S01]  /*8f00*/  FMUL R129, R129, R11.reuse ;  /* 0x0000000b81817220 */ /* 0x080fe20000400000 */
[----:B------:R-:W-:Y:S01]  /*8f10*/  ISETP.GT.AND P0, PT, R0, 0x8, P3 ;  /* 0x000000080000780c */ /* 0x000fe20001f04270 */
[-C--:B---3--:R-:W-:Y:S01]  /*8f20*/  FMUL R15, R130, R11.reuse ;  /* 0x0000000b820f7220 */ /* 0x088fe20000400000 */
[----:B------:R-:W-:Y:S01]  /*8f30*/  SHF.L.U64.HI R5, R13, 0x2, R12 ;  /* 0x000000020d057819 */ /* 0x000fe2000001020c */
[-C--:B------:R-:W-:Y:S01]  /*8f40*/  FMUL R131, R131, R11.reuse ;  /* 0x0000000b83837220 */ /* 0x080fe20000400000 */
[-C--:B------:R-:W-:Y:S01]  /*8f50*/  LEA R4, P3, R13, R2.reuse, 0x2 ;  /* 0x000000020d047211 */ /* 0x080fe200078610ff */
[----:B------:R-:W-:Y:S01]  /*8f60*/  FMUL R13, R126, R11 ;  /* 0x0000000b7e0d7220 */ /* 0x000fe20000400000 */
[----:B------:R-:W-:Y:S01]  /*8f70*/  F2FP.TF32.F32.PACK_B R121, R121 ;  /* 0x00000079ff79723e */ /* 0x000fe200024050ff */
[----:B------:R-:W-:Y:S01]  /*8f80*/  FMUL R17, R132, R11 ;  /* 0x0000000b84117220 */ /* 0x000fe20000400000 */
[----:B------:R-:W-:Y:S01]  /*8f90*/  F2FP.TF32.F32.PACK_B R9, R9 ;  /* 0x00000009ff09723e */ /* 0x000fe200024050ff */
[----:B------:R-:W-:Y:S01]  /*8fa0*/  IMAD.X R5, R5, 0x1, R3, P3 ;  /* 0x0000000105057824 */ /* 0x000fe200018e0603 */
[----:B------:R-:W-:Y:S01]  /*8fb0*/  ISETP.GT.AND P5, PT, R10, 0x8, PT ;  /* 0x000000080a00780c */ /* 0x000fe20003fa4270 */
[----:B------:R-:W-:Y:S01]  /*8fc0*/  @P1 STG.E desc[UR12][R2.64+0x4], R121 ;  /* 0x0000047902001986 */ /* 0x000fe2000c10190c */
[----:B------:R-:W-:Y:S01]  /*8fd0*/  F2FP.TF32.F32.PACK_B R123, R123 ;  /* 0x0000007bff7b723e */ /* 0x000fe200024050ff */
[-C--:B0-----:R-:W-:Y:S01]  /*8fe0*/  FMUL R7, R124, R11.reuse ;  /* 0x0000000b7c077220 */ /* 0x081fe20000400000 */
[----:B------:R-:W-:Y:S01]  /*8ff0*/  ISETP.GT.AND P4, PT, R10, 0x9, PT ;  /* 0x000000090a00780c */ /* 0x000fe20003f84270 */
[----:B------:R0:W-:Y:S01]  /*9000*/  @P2 STG.E desc[UR12][R4.64], R9 ;  /* 0x0000000904002986 */ /* 0x0001e2000c10190c */
[C---:B------:R-:W-:Y:S01]  /*9010*/  ISETP.GT.AND P1, PT, R0.reuse, RZ, P5 ;  /* 0x000000ff0000720c */ /* 0x040fe20002f24270 */
[-C--:B------:R-:W-:Y:S01]  /*9020*/  FMUL R133, R133, R11.reuse ;  /* 0x0000000b85857220 */ /* 0x080fe20000400000 */
[C---:B------:R-:W-:Y:S01]  /*9030*/  ISETP.GT.AND P2, PT, R0.reuse, RZ, P4 ;  /* 0x000000ff0000720c */ /* 0x040fe20002744270 */
[----:B------:R-:W-:Y:S01]  /*9040*/  @P0 STG.E desc[UR12][R4.64+0x4], R123 ;  /* 0x0000047b04000986 */ /* 0x000fe2000c10190c */
[----:B------:R-:W-:Y:S01]  /*9050*/  ISETP.GT.AND P0, PT, R0, 0x8, P5 ;  /* 0x000000080000780c */ /* 0x000fe20002f04270 */
[----:B------:R-:W-:Y:S01]  /*9060*/  FMUL R19, R134, R11 ;  /* 0x0000000b86137220 */ /* 0x000fe20000400000 */
[----:B------:R-:W-:Y:S01]  /*9070*/  F2FP.TF32.F32.PACK_B R7, R7 ;  /* 0x00000007ff07723e */ /* 0x000fe200024050ff */
[----:B------:R-:W-:Y:S01]  /*9080*/  FMUL R135, R135, R11 ;  /* 0x0000000b87877220 */ /* 0x000fe20000400000 */
[----:B------:R-:W-:Y:S01]  /*9090*/  F2FP.TF32.F32.PACK_B R125, R125 ;  /* 0x0000007dff7d723e */ /* 0x000fe200024050ff */
[----:B------:R-:W-:Y:S01]  /*90a0*/  FMUL R137, R137, R11 ;  /* 0x0000000b89897220 */ /* 0x000fe20000400000 */
[----:B------:R-:W-:Y:S01]  /*90b0*/  F2FP.TF32.F32.PACK_B R13, R13 ;  /* 0x0000000dff0d723e */ /* 0x000fe200024050ff */
[-C--:B0-----:R-:W-:Y:S01]  /*90c0*/  FMUL R9, R128, R11.reuse ;  /* 0x0000000b80097220 */ /* 0x081fe20000400000 */
[----:B------:R-:W-:Y:S01]  /*90d0*/  ISETP.GT.AND P3, PT, R10, 0x10, PT ;  /* 0x000000100a00780c */ /* 0x000fe20003f64270 */
[----:B------:R-:W-:Y:S01]  /*90e0*/  @P1 STG.E desc[UR12][R2.64+0x20], R7 ;  /* 0x0000200702001986 */ /* 0x000fe2000c10190c */
[----:B------:R-:W-:Y:S01]  /*90f0*/  ISETP.GT.AND P1, PT, R0, 0x8, P4 ;  /* 0x000000080000780c */ /* 0x000fe20002724270 */
[----:B------:R-:W-:Y:S01]  /*9100*/  FMUL R139, R139, R11 ;  /* 0x0000000b8b8b7220 */ /* 0x000fe20000400000 */
[----:B------:R-:W-:Y:S01]  /*9110*/  F2FP.TF32.F32.PACK_B R127, R127 ;  /* 0x0000007fff7f723e */ /* 0x000fe200024050ff */
[----:B------:R-:W-:Y:S01]  /*9120*/  @P2 STG.E desc[UR12][R2.64+0x24], R125 ;  /* 0x0000247d02002986 */ /* 0x000fe2000c10190c */
[----:B------:R-:W-:Y:S01]  /*9130*/  F2FP.TF32.F32.PACK_B R9, R9 ;  /* 0x00000009ff09723e */ /* 0x000fe200024050ff */
[-C--:B------:R-:W-:Y:S01]  /*9140*/  FMUL R141, R141, R11.reuse ;  /* 0x0000000b8d8d7220 */ /* 0x080fe20000400000 */
[----:B------:R-:W-:Y:S01]  /*9150*/  ISETP.GT.AND P2, PT, R10, 0x11, PT ;  /* 0x000000110a00780c */ /* 0x000fe20003f44270 */
[----:B------:R-:W-:Y:S01]  /*9160*/  @P0 STG.E desc[UR12][R4.64+0x20], R13 ;  /* 0x0000200d04000986 */ /* 0x000fe2000c10190c */
[----:B------:R-:W-:Y:S01]  /*9170*/  ISETP.GT.AND P0, PT, R0, RZ, P3 ;  /* 0x000000ff0000720c */ /* 0x000fe20001f04270 */
[----:B------:R-:W-:Y:S01]  /*9180*/  FMUL R143, R143, R11 ;  /* 0x0000000b8f8f7220 */ /* 0x000fe20000400000 */
[----:B------:R-:W-:Y:S01]  /*9190*/  F2FP.TF32.F32.PACK_B R129, R129 ;  /* 0x00000081ff81723e */ /* 0x000fe200024050ff */
[----:B------:R-:W-:Y:S01]  /*91a0*/  FMUL R145, R145, R11 ;  /* 0x0000000b91917220 */ /* 0x000fe20000400000 */
[----:B------:R-:W-:Y:S01]  /*91b0*/  F2FP.TF32.F32.PACK_B R15, R15 ;  /* 0x0000000fff0f723e */ /* 0x000fe200024050ff */
[----:B------:R-:W-:Y:S01]  /*91c0*/  @P1 STG.E desc[UR12][R4.64+0x24], R127 ;  /* 0x0000247f04001986 */ /* 0x000fe2000c10190c */
[----:B------:R-:W-:Y:S01]  /*91d0*/  F2FP.TF32.F32.PACK_B R131, R131 ;  /* 0x00000083ff83723e */ /* 0x000fe200024050ff */
[-C--:B------:R-:W-:Y:S01]  /*91e0*/  FMUL R147, R147, R11.reuse ;  /* 0x0000000b93937220 */ /* 0x080fe20000400000 */
[----:B------:R-:W-:Y:S01]  /*91f0*/  SHF.L.U64.HI R21, R20, 0x8, R21 ;  /* 0x0000000814157819 */ /* 0x000fe20000010215 */
[----:B------:R-:W-:Y:S01]  /*9200*/  FMUL R149, R149, R11 ;  /* 0x0000000b95957220 */ /* 0x000fe20000400000 */
[----:B------:R-:W-:Y:S01]  /*9210*/  F2FP.TF32.F32.PACK_B R17, R17 ;  /* 0x00000011ff11723e */ /* 0x000fe200024050ff */
[-C--:B------:R-:W-:Y:S01]  /*9220*/  FMUL R23, R150, R11.reuse ;  /* 0x0000000b96177220 */ /* 0x080fe20000400000 */
[----:B------:R-:W-:Y:S01]  /*9230*/  ISETP.GT.AND P1, PT, R10, 0x19, PT ;  /* 0x000000190a00780c */ /* 0x000fe20003f24270 */
[----:B------:R0:W-:Y:S01]  /*9240*/  @P0 STG.E desc[UR12][R2.64+0x40], R9 ;  /* 0x0000400902000986 */ /* 0x0001e2000c10190c */
[----:B------:R-:W-:Y:S01]  /*9250*/  ISETP.GT.AND P0, PT, R0, RZ, P2 ;  /* 0x000000ff0000720c */ /* 0x000fe20001704270 */
[----:B------:R-:W-:Y:S01]  /*9260*/  FMUL R151, R151, R11 ;  /* 0x0000000b97977220 */ /* 0x000fe20000400000 */
[----:B------:R-:W-:Y:S01]  /*9270*/  F2FP.TF32.F32.PACK_B R133, R133 ;  /* 0x00000085ff85723e */ /* 0x000fe200024050ff */
        /* <DEDUP_REMOVED lines=8> */
[----:B0-----:R-:W-:Y:S01]  /*9300*/  IMAD.SHL.U32 R9, R20, 0x100, RZ ;  /* 0x0000010014097824 */ /* 0x001fe200078e00ff */
[----:B------:R-:W-:Y:S01]  /*9310*/  ISETP.GT.AND P5, PT, R10, 0x28, PT ;  /* 0x000000280a00780c */ /* 0x000fe20003fa4270 */
[----:B------:R0:W-:Y:S01]  /*9320*/  @P0 STG.E desc[UR12][R2.64+0x44], R129 ;  /* 0x0000448102000986 */ /* 0x0001e2000c10190c */
[----:B------:R-:W-:Y:S01]  /*9330*/  ISETP.GT.AND P0, PT, R0, 0x8, P3 ;  /* 0x000000080000780c */ /* 0x000fe20001f04270 */
[-C--:B------:R-:W-:Y:S01]  /*9340*/  FMUL R99, R99, R11.reuse ;  /* 0x0000000b63637220 */ /* 0x080fe20000400000 */
[----:B------:R-:W-:Y:S01]  /*9350*/  LOP3.LUT R13, R9, 0x4, RZ, 0xfc, !PT ;  /* 0x00000004090d7812 */ /* 0x000fe200078efcff */
[-C--:B------:R-:W-:Y:S01]  /*9360*/  FMUL R103, R103, R11.reuse ;  /* 0x0000000b67677220 */ /* 0x080fe20000400000 */
[C---:B------:R-:W-:Y:S01]  /*9370*/  ISETP.GT.AND P4, PT, R10.reuse, 0x29, PT ;  /* 0x000000290a00780c */ /* 0x040fe20003f84270 */
[----:B------:R-:W-:Y:S01]  /*9380*/  FMUL R107, R107, R11 ;  /* 0x0000000b6b6b7220 */ /* 0x000fe20000400000 */
[----:B------:R-:W-:Y:S01]  /*9390*/  F2FP.TF32.F32.PACK_B R141, R141 ;  /* 0x0000008dff8d723e */ /* 0x000fe200024050ff */
[----:B------:R-:W-:Y:S01]  /*93a0*/  FMUL R111, R111, R11 ;  /* 0x0000000b6f6f7220 */ /* 0x000fe20000400000 */
[----:B------:R-:W-:Y:S01]  /*93b0*/  F2FP.TF32.F32.PACK_B R143, R143 ;  /* 0x0000008fff8f723e */ /* 0x000fe200024050ff */
[-C--:B------:R-:W-:Y:S01]  /*93c0*/  FMUL R113, R113, R11.reuse ;  /* 0x0000000b71717220 */ /* 0x080fe20000400000 */
[----:B------:R-:W-:Y:S01]  /*93d0*/  ISETP.GT.AND P3, PT, R10, 0x30, PT ;  /* 0x000000300a00780c */ /* 0x000fe20003f64270 */
[----:B0-----:R-:W-:Y:S01]  /*93e0*/  FMUL R129, R90, R11 ;  /* 0x0000000b5a817220 */ /* 0x001fe20000400000 */
[----:B------:R-:W-:Y:S01]  /*93f0*/  F2FP.TF32.F32.PACK_B R145, R145 ;  /* 0x00000091ff91723e */ /* 0x000fe200024050ff */
[----:B------:R0:W-:Y:S01]  /*9400*/  @P0 STG.E desc[UR12][R4.64+0x40], R15 ;  /* 0x0000400f04000986 */ /* 0x0001e2000c10190c */
[----:B------:R-:W-:Y:S01]  /*9410*/  ISETP.GT.AND P0, PT, R0, 0x8, P2 ;  /* 0x000000080000780c */ /* 0x000fe20001704270 */
[-C--:B------:R-:W-:Y:S01]  /*9420*/  FMUL R115, R115, R11.reuse ;  /* 0x0000000b73737220 */ /* 0x080fe20000400000 */
[----:B------:R-:W-:Y:S01]  /*9430*/  ISETP.GT.AND P2, PT, R10, 0x18, PT ;  /* 0x000000180a00780c */ /* 0x000fe20003f44270 */
        /* <DEDUP_REMOVED lines=10> */
[----:B------:R1:W-:Y:S01]  /*94e0*/  @P0 STG.E desc[UR12][R4.64+0x44], R131 ;  /* 0x0000448304000986 */ /* 0x0003e2000c10190c */
[-C--:B------:R-:W-:Y:S01]  /*94f0*/  IADD3 R6, P0, R9, R2.reuse, RZ ;  /* 0x0000000209067210 */ /* 0x080fe20007f1e0ff */
[----:B------:R-:W-:Y:S01]  /*9500*/  FMUL R69, R69, R11 ;  /* 0x0000000b45457220 */ /* 0x000fe20000400000 */
[----:B------:R-:W-:Y:S01]  /*9510*/  F2FP.TF32.F32.PACK_B R89, R89 ;  /* 0x00000059ff59723e */ /* 0x000fe200024050ff */
[----:B------:R-:W-:Y:S01]  /*9520*/  FMUL R71, R71, R11 ;  /* 0x0000000b47477220 */ /* 0x000fe20000400000 */
[----:B------:R-:W-:Y:S01]  /*9530*/  F2FP.TF32.F32.PACK_B R129, R129 ;  /* 0x00000081ff81723e */ /* 0x000fe200024050ff */
[--C-:B------:R-:W-:Y:S01]  /*9540*/  IMAD.X R7, R21, 0x1, R3.reuse, P0 ;  /* 0x0000000115077824 */ /* 0x100fe200000e0603 */
[----:B------:R-:W-:Y:S01]  /*9550*/  IADD3 R14, P0, R13, R2, RZ ;  /* 0x000000020d0e7210 */ /* 0x000fe20007f1e0ff */
[----:B------:R-:W-:Y:S01]  /*9560*/  FMUL R73, R73, R11 ;  /* 0x0000000b49497220 */ /* 0x000fe20000400000 */
[----:B------:R-:W-:Y:S01]  /*9570*/  F2FP.TF32.F32.PACK_B R91, R91 ;  /* 0x0000005bff5b723e */ /* 0x000fe200024050ff */
[----:B------:R-:W-:Y:S01]  /*9580*/  FMUL R75, R75, R11 ;  /* 0x0000000b4b4b7220 */ /* 0x000fe20000400000 */
[----:B------:R-:W-:Y:S01]  /*9590*/  F2FP.TF32.F32.PACK_B R95, R95 ;  /* 0x0000005fff5f723e */ /* 0x000fe200024050ff */
[----:B0-----:R-:W-:Y:S01]  /*95a0*/  IMAD.X R15, R21, 0x1, R3, P0 ;  /* 0x00000001150f7824 */ /* 0x001fe200000e0603 */
[----:B------:R-:W-:Y:S01]  /*95b0*/  ISETP.GT.AND P0, PT, R0, RZ, P2 ;  /* 0x000000ff0000720c */ /* 0x000fe20001704270 */
[----:B-1----:R-:W-:Y:S01]  /*95c0*/  FMUL R131, R92, R11 ;  /* 0x0000000b5c837220 */ /* 0x002fe20000400000 */
        /* <DEDUP_REMOVED lines=53> */
[----:B------:R-:W-:Y:S01]  /*9920*/  @P0 STG.E desc[UR12][R4.64+0x64], R135 ;  /* 0x0000648704000986 */ /* 0x000fe2000c10190c */
[----:B------:R-:W-:Y:S01]  /*9930*/  ISETP.GT.AND P0, PT, R0, RZ, P2 ;  /* 0x000000ff0000720c */ /* 0x000fe20001704270 */
[----:B------:R-:W-:Y:S01]  /*9940*/  FMUL R53, R53, R11 ;  /* 0x0000000b35357220 */ /* 0x000fe20000400000 */
[----:B------:R-:W-:Y:S01]  /*9950*/  F2FP.TF32.F32.PACK_B R19, R19 ;  /* 0x00000013ff13723e */ /* 0x000fe200024050ff */
[----:B------:R-:W-:Y:S01]  /*9960*/  FMUL R55, R55, R11 ;  /* 0x0000000b37377220 */ /* 0x000fe20000400000 */
[----:B------:R-:W-:-:S02]  /*9970*/  F2FP.TF32.F32.PACK_B R85, R85 ;  /* 0x00000055ff55723e */ /* 0x000fc400024050ff */
[----:B------:R-:W-:Y:S02]  /*9980*/  F2FP.TF32.F32.PACK_B R87, R87 ;  /* 0x00000057ff57723e */ /* 0x000fe400024050ff */
[----:B------:R-:W-:Y:S02]  /*9990*/  F2FP.TF32.F32.PACK_B R25, R25 ;  /* 0x00000019ff19723e */ /* 0x000fe400024050ff */
[----:B------:R-:W-:Y:S02]  /*99a0*/  F2FP.TF32.F32.PACK_B R27, R27 ;  /* 0x0000001bff1b723e */ /* 0x000fe400024050ff */
[----:B------:R-:W-:Y:S01]  /*99b0*/  F2FP.TF32.F32.PACK_B R29, R29 ;  /* 0x0000001dff1d723e */ /* 0x000fe200024050ff */
[----:B------:R0:W-:Y:S01]  /*99c0*/  @P0 STG.E desc[UR12][R2.64+0x80], R17 ;  /* 0x0000801102000986 */ /* 0x0001e2000c10190c */
[----:B------:R-:W-:Y:S02]  /*99d0*/  ISETP.GT.AND P0, PT, R0, RZ, P1 ;  /* 0x000000ff0000720c */ /* 0x000fe40000f04270 */
[----:B------:R-:W-:-:S02]  /*99e0*/  F2FP.TF32.F32.PACK_B R31, R31 ;  /* 0x0000001fff1f723e */ /* 0x000fc400024050ff */
[----:B------:R-:W-:Y:S02]  /*99f0*/  F2FP.TF32.F32.PACK_B R33, R33 ;  /* 0x00000021ff21723e */ /* 0x000fe400024050ff */
[----:B------:R-:W-:Y:S02]  /*9a00*/  F2FP.TF32.F32.PACK_B R35, R35 ;  /* 0x00000023ff23723e */ /* 0x000fe400024050ff */
[----:B------:R-:W-:Y:S02]  /*9a10*/  F2FP.TF32.F32.PACK_B R37, R37 ;  /* 0x00000025ff25723e */ /* 0x000fe400024050ff */
[----:B------:R-:W-:Y:S01]  /*9a20*/  F2FP.TF32.F32.PACK_B R39, R39 ;  /* 0x00000027ff27723e */ /* 0x000fe200024050ff */
[----:B0-----:R-:W-:Y:S01]  /*9a30*/  FMUL R17, R140, R11 ;  /* 0x0000000b8c117220 */ /* 0x001fe20000400000 */
[----:B------:R-:W-:Y:S01]  /*9a40*/  F2FP.TF32.F32.PACK_B R41, R41 ;  /* 0x00000029ff29723e */ /* 0x000fe200024050ff */
[----:B------:R-:W-:Y:S01]  /*9a50*/  @P0 STG.E desc[UR12][R2.64+0x84], R137 ;  /* 0x0000848902000986 */ /* 0x000fe2000c10190c */
[----:B------:R-:W-:-:S02]  /*9a60*/  ISETP.GT.AND P0, PT, R0, 0x8, P2 ;  /* 0x000000080000780c */ /* 0x000fc40001704270 */
[----:B------:R-:W-:Y:S02]  /*9a70*/  F2FP.TF32.F32.PACK_B R17, R17 ;  /* 0x00000011ff11723e */ /* 0x000fe400024050ff */
[----:B------:R-:W-:Y:S02]  /*9a80*/  ISETP.GT.AND P2, PT, R10, 0x38, PT ;  /* 0x000000380a00780c */ /* 0x000fe40003f44270 */
[----:B------:R-:W-:Y:S02]  /*9a90*/  F2FP.TF32.F32.PACK_B R43, R43 ;  /* 0x0000002bff2b723e */ /* 0x000fe400024050ff */
[----:B------:R-:W-:Y:S02]  /*9aa0*/  F2FP.TF32.F32.PACK_B R45, R45 ;  /* 0x0000002dff2d723e */ /* 0x000fe400024050ff */
[----:B------:R-:W-:Y:S02]  /*9ab0*/  F2FP.TF32.F32.PACK_B R47, R47 ;  /* 0x0000002fff2f723e */ /* 0x000fe400024050ff */
[----:B------:R-:W-:Y:S01]  /*9ac0*/  F2FP.TF32.F32.PACK_B R49, R49 ;  /* 0x00000031ff31723e */ /* 0x000fe200024050ff */
[----:B------:R0:W-:Y:S01]  /*9ad0*/  @P0 STG.E desc[UR12][R4.64+0x80], R19 ;  /* 0x0000801304000986 */ /* 0x0001e2000c10190c */
[----:B------:R-:W-:-:S02]  /*9ae0*/  ISETP.GT.AND P0, PT, R0, 0x8, P1 ;  /* 0x000000080000780c */ /* 0x000fc40000f04270 */
[----:B------:R-:W-:Y:S02]  /*9af0*/  F2FP.TF32.F32.PACK_B R51, R51 ;  /* 0x00000033ff33723e */ /* 0x000fe400024050ff */
[----:B------:R-:W-:Y:S01]  /*9b00*/  F2FP.TF32.F32.PACK_B R53, R53 ;  /* 0x00000035ff35723e */ /* 0x000fe200024050ff */
[----:B0-----:R-:W-:-:S08]  /*9b10*/  FMUL R19, R142, R11 ;  /* 0x0000000b8e137220 */ /* 0x001fd00000400000 */
[----:B------:R-:W-:Y:S01]  /*9b20*/  @P0 STG.E desc[UR12][R4.64+0x84], R139 ;  /* 0x0000848b04000986 */ /* 0x000fe2000c10190c */
[----:B------:R-:W-:Y:S02]  /*9b30*/  ISETP.GT.AND P0, PT, R0, RZ, P5 ;  /* 0x000000ff0000720c */ /* 0x000fe40002f04270 */
[----:B------:R-:W-:-:S11]  /*9b40*/  F2FP.TF32.F32.PACK_B R19, R19 ;  /* 0x00000013ff13723e */ /* 0x000fd600024050ff */
[----:B------:R0:W-:Y:S01]  /*9b50*/  @P0 STG.E desc[UR12][R2.64+0xa0], R17 ;  /* 0x0000a01102000986 */ /* 0x0001e2000c10190c */
[----:B------:R-:W-:Y:S01]  /*9b60*/  ISETP.GT.AND P0, PT, R0, RZ, P4 ;  /* 0x000000ff0000720c */ /* 0x000fe20002704270 */
[----:B0-----:R-:W-:-:S12]  /*9b70*/  FMUL R17, R144, R11 ;  /* 0x0000000b90117220 */ /* 0x001fd80000400000 */
[----:B------:R-:W-:Y:S01]  /*9b80*/  @P0 STG.E desc[UR12][R2.64+0xa4], R141 ;  /* 0x0000a48d02000986 */ /* 0x000fe2000c10190c */
[----:B------:R-:W-:Y:S02]  /*9b90*/  ISETP.GT.AND P0, PT, R0, 0x8, P5 ;  /* 0x000000080000780c */ /* 0x000fe40002f04270 */
[----:B------:R-:W-:-:S11]  /*9ba0*/  F2FP.TF32.F32.PACK_B R17, R17 ;  /* 0x00000011ff11723e */ /* 0x000fd600024050ff */
[----:B------:R0:W-:Y:S01]  /*9bb0*/  @P0 STG.E desc[UR12][R4.64+0xa0], R19 ;  /* 0x0000a01304000986 */ /* 0x0001e2000c10190c */
[----:B------:R-:W-:Y:S01]  /*9bc0*/  ISETP.GT.AND P0, PT, R0, 0x8, P4 ;  /* 0x000000080000780c */ /* 0x000fe20002704270 */
[----:B0-----:R-:W-:-:S12]  /*9bd0*/  FMUL R19, R146, R11 ;  /* 0x0000000b92137220 */ /* 0x001fd80000400000 */
[----:B------:R-:W-:Y:S01]  /*9be0*/  @P0 STG.E desc[UR12][R4.64+0xa4], R143 ;  /* 0x0000a48f04000986 */ /* 0x000fe2000c10190c */
[----:B------:R-:W-:Y:S02]  /*9bf0*/  ISETP.GT.AND P0, PT, R0, RZ, P3 ;  /* 0x000000ff0000720c */ /* 0x000fe40001f04270 */
[----:B------:R-:W-:-:S11]  /*9c00*/  F2FP.TF32.F32.PACK_B R19, R19 ;  /* 0x00000013ff13723e */ /* 0x000fd600024050ff */
[----:B------:R0:W-:Y:S01]  /*9c10*/  @P0 STG.E desc[UR12][R2.64+0xc0], R17 ;  /* 0x0000c01102000986 */ /* 0x0001e2000c10190c */
[----:B------:R-:W-:-:S04]  /*9c20*/  ISETP.GT.AND P0, PT, R10, 0x31, PT ;  /* 0x000000310a00780c */ /* 0x000fc80003f04270 */
[----:B------:R-:W-:Y:S01]  /*9c30*/  ISETP.GT.AND P1, PT, R0, RZ, P0 ;  /* 0x000000ff0000720c */ /* 0x000fe20000724270 */
[----:B0-----:R-:W-:-:S05]  /*9c40*/  FMUL R17, R148, R11 ;  /* 0x0000000b94117220 */ /* 0x001fca0000400000 */
[----:B------:R-:W-:-:S07]  /*9c50*/  F2FP.TF32.F32.PACK_B R17, R17 ;  /* 0x00000011ff11723e */ /* 0x000fce00024050ff */
[----:B------:R-:W-:Y:S01]  /*9c60*/  @P1 STG.E desc[UR12][R2.64+0xc4], R145 ;  /* 0x0000c49102001986 */ /* 0x000fe2000c10190c */
[----:B------:R-:W-:-:S13]  /*9c70*/  ISETP.GT.AND P1, PT, R0, 0x8, P3 ;  /* 0x000000080000780c */ /* 0x000fda0001f24270 */
[----:B------:R0:W-:Y:S01]  /*9c80*/  @P1 STG.E desc[UR12][R4.64+0xc0], R19 ;  /* 0x0000c01304001986 */ /* 0x0001e2000c10190c */
[----:B------:R-:W-:Y:S02]  /*9c90*/  ISETP.GT.AND P1, PT, R0, 0x8, P0 ;  /* 0x000000080000780c */ /* 0x000fe40000724270 */
[----:B0-----:R-:W-:-:S11]  /*9ca0*/  LOP3.LUT R19, R9, 0x20, RZ, 0xfc, !PT ;  /* 0x0000002009137812 */ /* 0x001fd600078efcff */
[----:B------:R-:W-:Y:S01]  /*9cb0*/  @P1 STG.E desc[UR12][R4.64+0xc4], R147 ;  /* 0x0000c49304001986 */ /* 0x000fe2000c10190c */
[----:B------:R-:W-:-:S13]  /*9cc0*/  ISETP.GT.AND P1, PT, R0, RZ, P2 ;  /* 0x000000ff0000720c */ /* 0x000fda0001724270 */
[----:B------:R-:W-:Y:S01]  /*9cd0*/  @P1 STG.E desc[UR12][R2.64+0xe0], R17 ;  /* 0x0000e01102001986 */ /* 0x000fe2000c10190c */
[----:B------:R-:W-:-:S04]  /*9ce0*/  ISETP.GT.AND P1, PT, R10, 0x39, PT ;  /* 0x000000390a00780c */ /* 0x000fc80003f24270 */
[----:B------:R-:W-:-:S13]  /*9cf0*/  ISETP.GT.AND P6, PT, R0, RZ, P1 ;  /* 0x000000ff0000720c */ /* 0x000fda0000fc4270 */
[----:B------:R-:W-:Y:S01]  /*9d00*/  @P6 STG.E desc[UR12][R2.64+0xe4], R149 ;  /* 0x0000e49502006986 */ /* 0x000fe2000c10190c */
[----:B------:R-:W-:-:S13]  /*9d10*/  ISETP.GT.AND P6, PT, R0, 0x8, P2 ;  /* 0x000000080000780c */ /* 0x000fda00017c4270 */
[----:B------:R0:W-:Y:S01]  /*9d20*/  @P6 STG.E desc[UR12][R4.64+0xe0], R23 ;  /* 0x0000e01704006986 */ /* 0x0001e2000c10190c */
[----:B------:R-:W-:Y:S02]  /*9d30*/  ISETP.GT.AND P6, PT, R0, 0x8, P1 ;  /* 0x000000080000780c */ /* 0x000fe40000fc4270 */
[----:B0-----:R-:W-:-:S11]  /*9d40*/  LOP3.LUT R23, R9, 0x24, RZ, 0xfc, !PT ;  /* 0x0000002409177812 */ /* 0x001fd600078efcff */
[----:B------:R-:W-:Y:S01]  /*9d50*/  @P6 STG.E desc[UR12][R4.64+0xe4], R151 ;  /* 0x0000e49704006986 */ /* 0x000fe2000c10190c */
[----:B------:R-:W-:-:S05]  /*9d60*/  IADD3 R122, P6, R19, R2, RZ ;  /* 0x00000002137a7210 */ /* 0x000fca0007fde0ff */
[----:B------:R-:W-:Y:S01]  /*9d70*/  IMAD.X R123, R21, 0x1, R3, P6 ;  /* 0x00000001157b7824 */ /* 0x000fe200030e0603 */
[----:B------:R-:W-:-:S04]  /*9d80*/  ISETP.GT.AND P6, PT, R10, RZ, PT ;  /* 0x000000ff0a00720c */ /* 0x000fc80003fc4270 */
[----:B------:R-:W-:-:S13]  /*9d90*/  ISETP.GT.AND P6, PT, R0, 0x40, P6 ;  /* 0x000000400000780c */ /* 0x000fda00037c4270 */
[----:B------:R-:W-:Y:S01]  /*9da0*/  @P6 STG.E desc[UR12][R6.64], R121 ;  /* 0x0000007906006986 */ /* 0x000fe2000c10190c */
[----:B------:R-:W-:-:S05]  /*9db0*/  IADD3 R124, P6, R23, R2, RZ ;  /* 0x00000002177c7210 */ /* 0x000fca0007fde0ff */
[----:B------:R-:W-:Y:S01]  /*9dc0*/  IMAD.X R125, R21, 0x1, R3, P6 ;  /* 0x00000001157d7824 */ /* 0x000fe200030e0603 */
[----:B------:R-:W-:-:S04]  /*9dd0*/  ISETP.GT.AND P6, PT, R10, 0x1, PT ;  /* 0x000000010a00780c */ /* 0x000fc80003fc4270 */
[----:B------:R-:W-:-:S13]  /*9de0*/  ISETP.GT.AND P6, PT, R0, 0x40, P6 ;  /* 0x000000400000780c */ /* 0x000fda00037c4270 */
[----:B------:R0:W-:Y:S01]  /*9df0*/  @P6 STG.E desc[UR12][R14.64], R89 ;  /* 0x000000590e006986 */ /* 0x0001e2000c10190c */
[----:B------:R-:W-:-:S05]  /*9e00*/  IADD3 R16, P6, R9, R4, RZ ;  /* 0x0000000409107210 */ /* 0x000fca0007fde0ff */
[----:B------:R-:W-:Y:S01]  /*9e10*/  IMAD.X R17, R21, 0x1, R5, P6 ;  /* 0x0000000115117824 */ /* 0x000fe200030e0605 */
[----:B------:R-:W-:-:S04]  /*9e20*/  ISETP.GT.AND P6, PT, R10, RZ, PT ;  /* 0x000000ff0a00720c */ /* 0x000fc80003fc4270 */
[----:B------:R-:W-:Y:S02]  /*9e30*/  ISETP.GT.AND P6, PT, R0, 0x48, P6 ;  /* 0x000000480000780c */ /* 0x000fe400037c4270 */
[C---:B0-----:R-:W-:Y:S02]  /*9e40*/  LOP3.LUT R15, R9.reuse, 0x40, RZ, 0xfc, !PT ;  /* 0x00000040090f7812 */ /* 0x041fe400078efcff */
[----:B------:R-:W-:-:S09]  /*9e50*/  LOP3.LUT R89, R9, 0x44, RZ, 0xfc, !PT ;  /* 0x0000004409597812 */ /* 0x000fd200078efcff */
        /* <DEDUP_REMOVED lines=8> */
[----:B------:R-:W-:-:S04]  /*9ee0*/  ISETP.GT.AND P6, PT, R10, 0x8, PT ;  /* 0x000000080a00780c */ /* 0x000fc80003fc4270 */
[----:B------:R-:W-:Y:S01]  /*9ef0*/  ISETP.GT.AND P6, PT, R0, 0x40, P6 ;  /* 0x000000400000780c */ /* 0x000fe200037c4270 */
[----:B0-----:R-:W-:-:S05]  /*9f00*/  FMUL R91, R93, R11 ;  /* 0x0000000b5d5b7220 */ /* 0x001fca0000400000 */
[----:B------:R-:W-:-:S07]  /*9f10*/  F2FP.TF32.F32.PACK_B R91, R91 ;  /* 0x0000005bff5b723e */ /* 0x000fce00024050ff */
        /* <DEDUP_REMOVED lines=11> */
[----:B------:R-:W-:Y:S02]  /*9fd0*/  ISETP.GT.AND P6, PT, R0, 0x48, P6 ;  /* 0x000000480000780c */ /* 0x000fe400037c4270 */
[----:B0-----:R-:W-:-:S11]  /*9fe0*/  LOP3.LUT R91, R9, 0x60, RZ, 0xfc, !PT ;  /* 0x00000060095b7812 */ /* 0x001fd600078efcff */
[----:B------:R0:W-:Y:S01]  /*9ff0*/  @P6 STG.E desc[UR12][R92.64], R133 ;  /* 0x000000855c006986 */ /* 0x0001e2000c10190c */
[----:B------:R-:W-:-:S05]  /*a000*/  IADD3 R120, P6, R23, R4, RZ ;  /* 0x0000000417787210 */ /* 0x000fca0007fde0ff */
[----:B------:R-:W-:Y:S01]  /*a010*/  IMAD.X R121, R21, 0x1, R5, P6 ;  /* 0x0000000115797824 */ /* 0x000fe200030e0605 */
[----:B------:R-:W-:-:S04]  /*a020*/  ISETP.GT.AND P6, PT, R10, 0x9, PT ;  /* 0x000000090a00780c */ /* 0x000fc80003fc4270 */
[----:B------:R-:W-:Y:S01]  /*a030*/  ISETP.GT.AND P6, PT, R0, 0x48, P6 ;  /* 0x000000480000780c */ /* 0x000fe200037c4270 */
[----:B0-----:R-:W-:Y:S01]  /*a040*/  FMUL R133, R98, R11 ;  /* 0x0000000b62857220 */ /* 0x001fe20000400000 */
[----:B------:R-:W-:-:S04]  /*a050*/  LOP3.LUT R93, R9, 0x64, RZ, 0xfc, !PT ;  /* 0x00000064095d7812 */ /* 0x000fc800078efcff */
        /* <DEDUP_REMOVED lines=88> */
[----:B------:R-:W-:Y:S01]  /*a5e0*/  ISETP.GT.AND P6, PT, R0, 0x40, P5 ;  /* 0x000000400000780c */ /* 0x000fe20002fc4270 */
[----:B0-----:R-:W-:-:S05]  /*a5f0*/  FMUL R107, R109, R11 ;  /* 0x0000000b6d6b7220 */ /* 0x001fca0000400000 */
        /* <DEDUP_REMOVED lines=10> */
[----:B------:R-:W-:Y:S02]  /*a6a0*/  ISETP.GT.AND P6, PT, R0, 0x48, P5 ;  /* 0x000000480000780c */ /* 0x000fe40002fc4270 */
[----:B0-----:R-:W-:-:S11]  /*a6b0*/  LOP3.LUT R107, R9, 0xe0, RZ, 0xfc, !PT ;  /* 0x000000e0096b7812 */ /* 0x001fd600078efcff */
        /* <DEDUP_REMOVED lines=17> */
[----:B------:R-:W-:Y:S01]  /*a7d0*/  @P6 STG.E desc[UR12][R128.64], R113 ;  /* 0x0000007180006986 */ /* 0x000fe2000c10190c */
[----:B------:R-:W-:-:S05]  /*a7e0*/  IADD3 R2, P6, R103, R4, RZ ;  /* 0x0000000467027210 */ /* 0x000fca0007fde0ff */
[----:B------:R-:W-:Y:S01]  /*a7f0*/  IMAD.X R3, R21, 0x1, R5, P6 ;  /* 0x0000000115037824 */ /* 0x000fe200030e0605 */
[----:B------:R-:W-:-:S13]  /*a800*/  ISETP.GT.AND P6, PT, R0, 0x48, P3 ;  /* 0x000000480000780c */ /* 0x000fda0001fc4270 */
        /* <DEDUP_REMOVED lines=29> */
[----:B------:R-:W-:-:S04]  /*a9e0*/  ISETP.GT.AND P6, PT, R10, RZ, PT ;  /* 0x000000ff0a00720c */ /* 0x000fc80003fc4270 */
[----:B------:R-:W-:Y:S01]  /*a9f0*/  ISETP.GT.AND P6, PT, R0, 0x80, P6 ;  /* 0x000000800000780c */ /* 0x000fe200037c4270 */
[----:B0-----:R-:W-:-:S05]  /*aa00*/  FMUL R119, R58, R11 ;  /* 0x0000000b3a777220 */ /* 0x001fca0000400000 */
[----:B------:R-:W-:-:S07]  /*aa10*/  F2FP.TF32.F32.PACK_B R119, R119 ;  /* 0x00000077ff77723e */ /* 0x000fce00024050ff */
        /* <DEDUP_REMOVED lines=55> */
[-C--:B0-----:R-:W-:Y:S01]  /*ad90*/  FMUL R111, R67, R11.reuse ;  /* 0x0000000b436f7220 */ /* 0x081fe20000400000 */
[----:B------:R-:W-:-:S04]  /*ada0*/  FMUL R113, R68, R11 ;  /* 0x0000000b44717220 */ /* 0x000fc80000400000 */
[----:B------:R-:W-:Y:S02]  /*adb0*/  F2FP.TF32.F32.PACK_B R111, R111 ;  /* 0x0000006fff6f723e */ /* 0x000fe400024050ff */
[----:B------:R-:W-:-:S05]  /*adc0*/  F2FP.TF32.F32.PACK_B R113, R113 ;  /* 0x00000071ff71723e */ /* 0x000fca00024050ff */
[----:B------:R0:W-:Y:S01]  /*add0*/  @P6 STG.E desc[UR12][R116.64], R65 ;  /* 0x0000004174006986 */ /* 0x0001e2000c10190c */
[----:B------:R-:W-:-:S05]  /*ade0*/  IADD3 R56, P6, R15, R16, RZ ;  /* 0x000000100f387210 */ /* 0x000fca0007fde0ff */
[----:B------:R-:W-:Y:S01]  /*adf0*/  IMAD.X R57, R17, 0x1, R21, P6 ;  /* 0x0000000111397824 */ /* 0x000fe200030e0615 */
[----:B------:R-:W-:-:S04]  /*ae00*/  ISETP.GT.AND P6, PT, R10, 0x10, PT ;  /* 0x000000100a00780c */ /* 0x000fc80003fc4270 */
        /* <DEDUP_REMOVED lines=8> */
[----:B0-----:R-:W-:Y:S01]  /*ae90*/  IMAD.X R65, R7, 0x1, R21, P6 ;  /* 0x0000000107417824 */ /* 0x001fe200030e0615 */
[----:B------:R-:W-:-:S04]  /*aea0*/  ISETP.GT.AND P6, PT, R10, 0x18, PT ;  /* 0x000000180a00780c */ /* 0x000fc80003fc4270 */
[----:B------:R-:W-:Y:S01]  /*aeb0*/  ISETP.GT.AND P6, PT, R0, 0x80, P6 ;  /* 0x000000800000780c */ /* 0x000fe200037c4270 */
[----:B-1----:R-:W-:-:S05]  /*aec0*/  FMUL R111, R70, R11 ;  /* 0x0000000b466f7220 */ /* 0x002fca0000400000 */
        /* <DEDUP_REMOVED lines=89> */
[----:B0-----:R-:W-:-:S05]  /*b460*/  IADD3 R6, P6, R109, R16, RZ ;  /* 0x000000106d067210 */ /* 0x001fca0007fde0ff */
[----:B------:R-:W-:Y:S01]  /*b470*/  IMAD.X R7, R17, 0x1, R21, P6 ;  /* 0x0000000111077824 */ /* 0x000fe200030e0615 */
[----:B------:R-:W-:Y:S01]  /*b480*/  ISETP.GT.AND P6, PT, R0, 0x80, P1 ;  /* 0x000000800000780c */ /* 0x000fe20000fc4270 */
[----:B-1----:R-:W-:-:S05]  /*b490*/  FMUL R65, R26, R11 ;  /* 0x0000000b1a417220 */ /* 0x002fca0000400000 */
        /* <DEDUP_REMOVED lines=11> */
[----:B------:R1:W-:Y:S01]  /*b550*/  @P6 STG.E desc[UR12][R6.64], R87 ;  /* 0x0000005706006986 */ /* 0x0003e2000c10190c */
[----:B------:R-:W-:-:S05]  /*b560*/  IADD3 R60, P6, R2, R19, RZ ;  /* 0x00000013023c7210 */ /* 0x000fca0007fde0ff */
[----:B------:R-:W-:Y:S01]  /*b570*/  IMAD.X R61, R3, 0x1, R21, P6 ;  /* 0x00000001033d7824 */ /* 0x000fe200030e0615 */
[----:B------:R-:W-:-:S04]  /*b580*/  ISETP.GT.AND P6, PT, R10, RZ, PT ;  /* 0x000000ff0a00720c */ /* 0x000fc80003fc4270 */
[----:B------:R-:W-:-:S13]  /*b590*/  ISETP.GT.AND P6, PT, R0, 0xc0, P6 ;  /* 0x000000c00000780c */ /* 0x000fda00037c4270 */
[----:B------:R-:W-:Y:S01]  /*b5a0*/  @P6 STG.E desc[UR12][R16.64], R63 ;  /* 0x0000003f10006986 */ /* 0x000fe2000c10190c */
[----:B0-----:R-:W-:-:S05]  /*b5b0*/  IADD3 R58, P6, R2, R23, RZ ;  /* 0x00000017023a7210 */ /* 0x001fca0007fde0ff */
[----:B------:R-:W-:Y:S01]  /*b5c0*/  IMAD.X R59, R3, 0x1, R21, P6 ;  /* 0x00000001033b7824 */ /* 0x000fe200030e0615 */
[----:B------:R-:W-:-:S04]  /*b5d0*/  ISETP.GT.AND P6, PT, R10, 0x1, PT ;  /* 0x000000010a00780c */ /* 0x000fc80003fc4270 */
[----:B------:R-:W-:-:S13]  /*b5e0*/  ISETP.GT.AND P6, PT, R0, 0xc0, P6 ;  /* 0x000000c00000780c */ /* 0x000fda00037c4270 */
[----:B------:R0:W-:Y:S01]  /*b5f0*/  @P6 STG.E desc[UR12][R56.64], R25 ;  /* 0x0000001938006986 */ /* 0x0001e2000c10190c */
[----:B-1----:R-:W-:-:S05]  /*b600*/  IADD3 R6, P6, R4, R9, RZ ;  /* 0x0000000904067210 */ /* 0x002fca0007fde0ff */
        /* <DEDUP_REMOVED lines=49> */
[----:B------:R-:W-:Y:S01]  /*b920*/  IADD3 R6, P6, R4, R15, RZ ;  /* 0x0000000f04067210 */ /* 0x000fe20007fde0ff */
[----:B------:R-:W-:-:S04]  /*b930*/  FMUL R15, R34, R11 ;  /* 0x0000000b220f7220 */ /* 0x000fc80000400000 */
[----:B------:R-:W-:Y:S01]  /*b940*/  IMAD.X R7, R5, 0x1, R21, P6 ;  /* 0x0000000105077824 */ /* 0x000fe200030e0615 */
[----:B------:R-:W-:Y:S02]  /*b950*/  ISETP.GT.AND P6, PT, R10, 0x10, PT ;  /* 0x000000100a00780c */ /* 0x000fe40003fc4270 */
[----:B------:R-:W-:Y:S02]  /*b960*/  F2FP.TF32.F32.PACK_B R15, R15 ;  /* 0x0000000fff0f723e */ /* 0x000fe400024050ff */
[----:B------:R-:W-:Y:S01]  /*b970*/  ISETP.GT.AND P6, PT, R0, 0xc8, P6 ;  /* 0x000000c80000780c */ /* 0x000fe200037c4270 */
[----:B0-----:R-:W-:-:S05]  /*b980*/  FMUL R17, R36, R11 ;  /* 0x0000000b24117220 */ /* 0x001fca0000400000 */
[----:B------:R-:W-:-:S07]  /*b990*/  F2FP.TF32.F32.PACK_B R17, R17 ;  /* 0x00000011ff11723e */ /* 0x000fce00024050ff */
        /* <DEDUP_REMOVED lines=44> */
[----:B------:R-:W-:-:S04]  /*bc60*/  ISETP.GT.AND P6, PT, R10, 0x20, PT ;  /* 0x000000200a00780c */ /* 0x000fc80003fc4270 */
[----:B------:R-:W-:Y:S01]  /*bc70*/  ISETP.GT.AND P6, PT, R0, 0xc8, P6 ;  /* 0x000000c80000780c */ /* 0x000fe200037c4270 */
[----:B0-----:R-:W-:-:S05]  /*bc80*/  FMUL R15, R44, R11 ;  /* 0x0000000b2c0f7220 */ /* 0x001fca0000400000 */
[----:B------:R-:W-:-:S07]  /*bc90*/  F2FP.TF32.F32.PACK_B R15, R15 ;  /* 0x0000000fff0f723e */ /* 0x000fce00024050ff */
[----:B------:R0:W-:Y:S01]  /*bca0*/  @P6 STG.E desc[UR12][R16.64], R23 ;  /* 0x0000001710006986 */ /* 0x0001e2000c10190c */
[----:B------:R-:W-:-:S04]  /*bcb0*/  ISETP.GT.AND P6, PT, R10, 0x21, PT ;  /* 0x000000210a00780c */ /* 0x000fc80003fc4270 */
[----:B------:R-:W-:Y:S01]  /*bcc0*/  ISETP.GT.AND P6, PT, R0, 0xc8, P6 ;  /* 0x000000c80000780c */ /* 0x000fe200037c4270 */
[-C--:B0-----:R-:W-:Y:S01]  /*bcd0*/  FMUL R17, R46, R11.reuse ;  /* 0x0000000b2e117220 */ /* 0x081fe20000400000 */
[----:B------:R-:W-:-:S04]  /*bce0*/  FMUL R23, R50, R11 ;  /* 0x0000000b32177220 */ /* 0x000fc80000400000 */
[----:B------:R-:W-:-:S07]  /*bcf0*/  F2FP.TF32.F32.PACK_B R17, R17 ;  /* 0x00000011ff11723e */ /* 0x000fce00024050ff */
[----:B------:R0:W-:Y:S01]  /*bd00*/  @P6 STG.E desc[UR12][R6.64], R43 ;  /* 0x0000002b06006986 */ /* 0x0001e2000c10190c */
[----:B------:R-:W-:Y:S02]  /*bd10*/  IADD3 R8, P6, R2, R99, RZ ;  /* 0x0000006302087210 */ /* 0x000fe40007fde0ff */
[----:B------:R-:W-:-:S03]  /*bd20*/  F2FP.TF32.F32.PACK_B R23, R23 ;  /* 0x00000017ff17723e */ /* 0x000fc600024050ff */
[----:B------:R-:W-:Y:S01]  /*bd30*/  IMAD.X R9, R3, 0x1, R21, P6 ;  /* 0x0000000103097824 */ /* 0x000fe200030e0615 */
[C---:B------:R-:W-:Y:S02]  /*bd40*/  ISETP.GT.AND P6, PT, R0.reuse, 0xc0, P5 ;  /* 0x000000c00000780c */ /* 0x040fe40002fc4270 */
[----:B------:R-:W-:-:S11]  /*bd50*/  ISETP.GT.AND P5, PT, R0, 0xc8, P5 ;  /* 0x000000c80000780c */ /* 0x000fd60002fa4270 */
[----:B------:R1:W-:Y:S01]  /*bd60*/  @P6 STG.E desc[UR12][R8.64], R15 ;  /* 0x0000000f08006986 */ /* 0x0003e2000c10190c */
[----:B------:R-:W-:-:S05]  /*bd70*/  IADD3 R12, P6, R2, R101, RZ ;  /* 0x00000065020c7210 */ /* 0x000fca0007fde0ff */
[----:B------:R-:W-:Y:S01]  /*bd80*/  IMAD.X R13, R3, 0x1, R21, P6 ;  /* 0x00000001030d7824 */ /* 0x000fe200030e0615 */
[C---:B------:R-:W-:Y:S02]  /*bd90*/  ISETP.GT.AND P6, PT, R0.reuse, 0xc0, P4 ;  /* 0x000000c00000780c */ /* 0x040fe400027c4270 */
[----:B------:R-:W-:-:S11]  /*bda0*/  ISETP.GT.AND P4, PT, R0, 0xc8, P4 ;  /* 0x000000c80000780c */ /* 0x000fd60002784270 */
[----:B------:R2:W-:Y:S01]  /*bdb0*/  @P6 STG.E desc[UR12][R12.64], R45 ;  /* 0x0000002d0c006986 */ /* 0x0005e2000c10190c */
[----:B0-----:R-:W-:-:S05]  /*bdc0*/  IADD3 R6, P6, R4, R99, RZ ;  /* 0x0000006304067210 */ /* 0x001fca0007fde0ff */
[----:B------:R-:W-:Y:S01]  /*bdd0*/  IMAD.X R7, R5, 0x1, R21, P6 ;  /* 0x0000000105077824 */ /* 0x000fe200030e0615 */
[----:B-1----:R-:W-:-:S04]  /*bde0*/  IADD3 R8, P6, R4, R101, RZ ;  /* 0x0000006504087210 */ /* 0x002fc80007fde0ff */
[----:B------:R0:W-:Y:S01]  /*bdf0*/  @P5 STG.E desc[UR12][R6.64], R17 ;  /* 0x0000001106005986 */ /* 0x0001e2000c10190c */
[--C-:B------:R-:W-:Y:S01]  /*be00*/  IMAD.X R9, R5, 0x1, R21.reuse, P6 ;  /* 0x0000000105097824 */ /* 0x100fe200030e0615 */
[----:B--2---:R-:W-:Y:S02]  /*be10*/  IADD3 R12, P6, R2, R103, RZ ;  /* 0x00000067020c7210 */ /* 0x004fe40007fde0ff */
[C---:B------:R-:W-:Y:S02]  /*be20*/  ISETP.GT.AND P5, PT, R0.reuse, 0xc0, P3 ;  /* 0x000000c00000780c */ /* 0x040fe40001fa4270 */
[----:B------:R1:W-:Y:S01]  /*be30*/  @P4 STG.E desc[UR12][R8.64], R47 ;  /* 0x0000002f08004986 */ /* 0x0003e2000c10190c */
[C---:B------:R-:W-:Y:S01]  /*be40*/  ISETP.GT.AND P4, PT, R0.reuse, 0xc0, P0 ;  /* 0x000000c00000780c */ /* 0x040fe20000784270 */
[----:B------:R-:W-:Y:S01]  /*be50*/  IMAD.X R13, R3, 0x1, R21, P6 ;  /* 0x00000001030d7824 */ /* 0x000fe200030e0615 */
[C---:B------:R-:W-:Y:S02]  /*be60*/  ISETP.GT.AND P3, PT, R0.reuse, 0xc8, P3 ;  /* 0x000000c80000780c */ /* 0x040fe40001f64270 */
[----:B------:R-:W-:-:S02]  /*be70*/  ISETP.GT.AND P0, PT, R0, 0xc8, P0 ;  /* 0x000000c80000780c */ /* 0x000fc40000704270 */
[----:B0-----:R-:W-:-:S04]  /*be80*/  IADD3 R6, P6, R2, R105, RZ ;  /* 0x0000006902067210 */ /* 0x001fc80007fde0ff */
[----:B------:R0:W-:Y:S01]  /*be90*/  @P5 STG.E desc[UR12][R12.64], R19 ;  /* 0x000000130c005986 */ /* 0x0001e2000c10190c */
[--C-:B------:R-:W-:Y:S01]  /*bea0*/  IMAD.X R7, R3, 0x1, R21.reuse, P6 ;  /* 0x0000000103077824 */ /* 0x100fe200030e0615 */
[----:B------:R-:W-:Y:S02]  /*beb0*/  IADD3 R10, P6, R4, R105, RZ ;  /* 0x00000069040a7210 */ /* 0x000fe40007fde0ff */
[----:B------:R-:W-:Y:S02]  /*bec0*/  IADD3 R14, P5, R2, R107, RZ ;  /* 0x0000006b020e7210 */ /* 0x000fe40007fbe0ff */
[----:B------:R0:W-:Y:S01]  /*bed0*/  @P4 STG.E desc[UR12][R6.64], R49 ;  /* 0x0000003106004986 */ /* 0x0001e2000c10190c */
[C---:B-1----:R-:W-:Y:S01]  /*bee0*/  IADD3 R8, P4, R4.reuse, R103, RZ ;  /* 0x0000006704087210 */ /* 0x042fe20007f9e0ff */
[--C-:B------:R-:W-:Y:S01]  /*bef0*/  IMAD.X R11, R5, 0x1, R21.reuse, P6 ;  /* 0x00000001050b7824 */ /* 0x100fe200030e0615 */
[C---:B------:R-:W-:Y:S01]  /*bf00*/  IADD3 R16, P6, R4.reuse, R107, RZ ;  /* 0x0000006b04107210 */ /* 0x040fe20007fde0ff */
[--C-:B------:R-:W-:Y:S01]  /*bf10*/  IMAD.X R15, R3, 0x1, R21.reuse, P5 ;  /* 0x00000001030f7824 */ /* 0x100fe200028e0615 */
[-C--:B------:R-:W-:Y:S01]  /*bf20*/  IADD3 R4, P5, R4, R109.reuse, RZ ;  /* 0x0000006d04047210 */ /* 0x080fe20007fbe0ff */
[C-C-:B------:R-:W-:Y:S01]  /*bf30*/  IMAD.X R9, R5.reuse, 0x1, R21.reuse, P4 ;  /* 0x0000000105097824 */ /* 0x140fe200020e0615 */
[----:B------:R-:W-:Y:S01]  /*bf40*/  IADD3 R2, P4, R2, R109, RZ ;  /* 0x0000006d02027210 */ /* 0x000fe20007f9e0ff */
[C-C-:B------:R-:W-:Y:S01]  /*bf50*/  IMAD.X R17, R5.reuse, 0x1, R21.reuse, P6 ;  /* 0x0000000105117824 */ /* 0x140fe200030e0615 */
[C---:B------:R-:W-:Y:S01]  /*bf60*/  ISETP.GT.AND P6, PT, R0.reuse, 0xc0, P1 ;  /* 0x000000c00000780c */ /* 0x040fe20000fc4270 */
[--C-:B------:R-:W-:Y:S01]  /*bf70*/  IMAD.X R5, R5, 0x1, R21.reuse, P5 ;  /* 0x0000000105057824 */ /* 0x100fe200028e0615 */
[C---:B------:R-:W-:Y:S01]  /*bf80*/  ISETP.GT.AND P1, PT, R0.reuse, 0xc8, P1 ;  /* 0x000000c80000780c */ /* 0x040fe20000f24270 */
[----:B------:R-:W-:Y:S01]  /*bf90*/  IMAD.X R3, R3, 0x1, R21, P4 ;  /* 0x0000000103037824 */ /* 0x000fe200020e0615 */
[C---:B------:R-:W-:Y:S01]  /*bfa0*/  ISETP.GT.AND P4, PT, R0.reuse, 0xc0, P2 ;  /* 0x000000c00000780c */ /* 0x040fe20001784270 */
[----:B------:R0:W-:Y:S01]  /*bfb0*/  @P3 STG.E desc[UR12][R8.64], R23 ;  /* 0x0000001708003986 */ /* 0x0001e2000c10190c */
[----:B------:R-:W-:-:S03]  /*bfc0*/  ISETP.GT.AND P2, PT, R0, 0xc8, P2 ;  /* 0x000000c80000780c */ /* 0x000fc60001744270 */
[----:B------:R0:W-:Y:S08]  /*bfd0*/  @P0 STG.E desc[UR12][R10.64], R51 ;  /* 0x000000330a000986 */ /* 0x0001f0000c10190c */
[----:B------:R0:W-:Y:S04]  /*bfe0*/  @P4 STG.E desc[UR12][R14.64], R25 ;  /* 0x000000190e004986 */ /* 0x0001e8000c10190c */
[----:B------:R0:W-:Y:S04]  /*bff0*/  @P6 STG.E desc[UR12][R2.64], R53 ;  /* 0x0000003502006986 */ /* 0x0001e8000c10190c */
[----:B------:R0:W-:Y:S01]  /*c000*/  @P2 STG.E desc[UR12][R16.64], R27 ;  /* 0x0000001b10002986 */ /* 0x0001e2000c10190c */
[----:B------:R-:W-:Y:S05]  /*c010*/  @!P1 EXIT ;  /* 0x000000000000994d */ /* 0x000fea0003800000 */
[----:B------:R-:W-:-:S05]  /*c020*/  F2FP.TF32.F32.PACK_B R55, R55 ;  /* 0x00000037ff37723e */ /* 0x000fca00024050ff */
[----:B------:R-:W-:Y:S01]  /*c030*/  STG.E desc[UR12][R4.64], R55 ;  /* 0x0000003704007986 */ /* 0x000fe2000c10190c */
[----:B------:R-:W-:Y:S05]  /*c040*/  EXIT ;  /* 0x000000000000794d */ /* 0x000fea0003800000 */
.L_x_13:
[----:B------:R-:W-:-:S13]  /*c050*/  ISETP.NE.AND P0, PT, R5, RZ, PT ;  /* 0x000000ff0500720c */ /* 0x000fda0003f05270 */
[----:B------:R-:W-:Y:S05]  /*c060*/  @P0 EXIT ;  /* 0x000000000000094d */ /* 0x000fea0003800000 */
[----:B------:R-:W-:-:S13]  /*c070*/  ELECT P0, URZ, PT ;  /* 0x00000000003f782f */ /* 0x000fda0003800000 */
[----:B------:R-:W-:Y:S05]  /*c080*/  @!P0 BRA `(.L_x_248) ;  /* 0x0000000400c48947 */ /* 0x000fea0003800000 */
[----:B------:R-:W-:-:S13]  /*c090*/  ISETP.GE.AND P0, PT, R3, 0x1, PT ;  /* 0x000000010300780c */ /* 0x000fda0003f06270 */
[----:B------:R-:W-:Y:S05]  /*c0a0*/  @!P0 BRA `(.L_x_248) ;  /* 0x0000000400bc8947 */ /* 0x000fea0003800000 */
[----:B------:R-:W0:Y:S01]  /*c0b0*/  S2R R6, SR_CgaCtaId ;  /* 0x0000000000067919 */ /* 0x000e220000008800 */
[----:B------:R-:W-:Y:S01]  /*c0c0*/  IMAD.SHL.U32 R20, R10, 0x100, RZ ;  /* 0x000001000a147824 */ /* 0x000fe200078e00ff */
[----:B------:R-:W-:Y:S01]  /*c0d0*/  ULDC UR4, c[0x0][0x384] ;  /* 0x0000e10000047ab9 */ /* 0x000fe20000000800 */
[----:B------:R-:W-:Y:S01]  /*c0e0*/  LOP3.LUT P0, RZ, R9, 0x1f, RZ, 0xc0, !PT ;  /* 0x0000001f09ff7812 */ /* 0x000fe2000780c0ff */
[----:B------:R-:W-:Y:S01]  /*c0f0*/  ULDC UR5, c[0x0][0x388] ;  /* 0x0000e20000057ab9 */ /* 0x000fe20000000800 */
[C---:B------:R-:W-:Y:S01]  /*c100*/  ISETP.NE.AND P1, PT, R12.reuse, RZ, PT ;  /* 0x000000ff0c00720c */ /* 0x040fe20003f25270 */
[----:B------:R-:W-:Y:S01]  /*c110*/  IMAD.MOV.U32 R8, RZ, RZ, 0x1 ;  /* 0x00000001ff087424 */ /* 0x000fe200078e00ff */
[----:B------:R-:W-:Y:S01]  /*c120*/  ISETP.NE.OR P0, PT, R12, RZ, !P0 ;  /* 0x000000ff0c00720c */ /* 0x000fe20004705670 */
[----:B------:R-:W-:Y:S01]  /*c130*/  IMAD.MOV.U32 R9, RZ, RZ, RZ ;  /* 0x000000ffff097224 */ /* 0x000fe200078e00ff */
[----:B------:R-:W-:Y:S02]  /*c140*/  LOP3.LUT R21, R2, 0x2, RZ, 0xfc, !PT ;  /* 0x0000000202157812 */ /* 0x000fe400078efcff */
[----:B-----5:R-:W-:Y:S01]  /*c150*/  CS2R R10, SRZ ;  /* 0x00000000000a7805 */ /* 0x020fe2000001ff00 */
[----:B------:R-:W-:-:S02]  /*c160*/  IMAD.MOV.U32 R12, RZ, RZ, RZ ;  /* 0x000000ffff0c7224 */ /* 0x000fc400078e00ff */
[----:B0-----:R-:W-:-:S05]  /*c170*/  IMAD.SHL.U32 R0, R6, 0x20, RZ ;  /* 0x0000002006007824 */ /* 0x001fca00078e00ff */
[----:B------:R-:W-:Y:S01]  /*c180*/  LOP3.LUT R4, R0, 0x20, RZ, 0xc0, !PT ;  /* 0x0000002000047812 */ /* 0x000fe200078ec0ff */
[----:B------:R-:W-:-:S04]  /*c190*/  IMAD R0, R16, R17, RZ ;  /* 0x0000001110007224 */ /* 0x000fc800078e02ff */
[----:B------:R-:W-:Y:S02]  /*c1a0*/  IMAD R5, R13, 0x40, R4 ;  /* 0x000000400d057824 */ /* 0x000fe400078e0204 */
[----:B------:R-:W-:Y:S02]  /*c1b0*/  IMAD.SHL.U32 R4, R6, 0x400, RZ ;  /* 0x0000040006047824 */ /* 0x000fe400078e00ff */
[----:B------:R-:W-:-:S03]  /*c1c0*/  IMAD.HI.U32 R6, R20, UR4, RZ ;  /* 0x0000000414067c27 */ /* 0x000fc6000f8e00ff */
[----:B------:R-:W-:Y:S01]  /*c1d0*/  LOP3.LUT R4, R4, 0x400, RZ, 0xc0, !PT ;  /* 0x0000040004047812 */ /* 0x000fe200078ec0ff */
[----:B------:R-:W-:Y:S01]  /*c1e0*/  IMAD R0, R7, R0, 0x1 ;  /* 0x0000000107007424 */ /* 0x000fe200078e0200 */
[----:B------:R-:W-:-:S07]  /*c1f0*/  SHF.R.U32.HI R6, RZ, UR5, R6 ;  /* 0x00000005ff067c19 */ /* 0x000fce0008011606 */
.L_x_252:
[----:B----4-:R-:W0:Y:S01]  /*c200*/  S2R R14, SR_CgaCtaId ;  /* 0x00000000000e7919 */ /* 0x010e220000008800 */
[----:B------:R-:W-:-:S04]  /*c210*/  MOV R13, 0x400 ;  /* 0x00000400000d7802 */ /* 0x000fc80000000f00 */
[----:B0-----:R-:W-:Y:S02]  /*c220*/  LEA R22, R14, R13, 0x18 ;  /* 0x0000000d0e167211 */ /* 0x001fe400078ec0ff */
[----:B------:R-:W-:-:S03]  /*c230*/  SHF.L.U32 R13, R8, 0x1f, RZ ;  /* 0x0000001f080d7819 */ /* 0x000fc600000006ff */
[----:B------:R-:W-:-:S07]  /*c240*/  IMAD R14, R9, 0x8, R22 ;  /* 0x00000008090e7824 */ /* 0x000fce00078e0216 */
.L_x_249:
[----:B0-----:R0:W1:Y:S02]  /*c250*/  SYNCS.PHASECHK.TRANS64.TRYWAIT P2, [R14+URZ+0x32028], R13 ;  /* 0x0320280d0e0075a7 */ /* 0x001064000804017f */
[----:B-1----:R-:W-:Y:S05]  /*c260*/  @!P2 NANOSLEEP.SYNCS 0x989680 ;  /* 0x009896800000a95d */ /* 0x002fea0003900000 */
[----:B------:R-:W1:Y:S02]  /*c270*/  @!P2 SYNCS.PHASECHK.TRANS64 P2, [R14+URZ+0x32028], R13 ;  /* 0x0320280d0e00a5a7 */ /* 0x000e64000804007f */
[----:B-1----:R-:W-:Y:S05]  /*c280*/  @!P2 BRA `(.L_x_249) ;  /* 0xfffffffc00f0a947 */ /* 0x002fea000383ffff */
[----:B0-----:R-:W0:Y:S02]  /*c290*/  @!P1 LDC R13, c[0x0][0x500] ;  /* 0x00014000ff0d9b82 */ /* 0x001e240000000800 */
[----:B0-----:R0:W-:Y:S02]  /*c2a0*/  @!P1 SYNCS.ARRIVE.TRANS64 RZ, [R14+URZ+0x32000], R13 ;  /* 0x0320000d0eff99a7 */ /* 0x0011e4000800003f */
[----:B0-----:R-:W-:-:S04]  /*c2b0*/  PRMT R13, R21, 0x9910, RZ ;  /* 0x00009910150d7816 */ /* 0x001fc800000000ff */
[----:B------:R-:W-:-:S13]  /*c2c0*/  ISETP.NE.AND P2, PT, R13, 0x2, PT ;  /* 0x000000020d00780c */ /* 0x000fda0003f45270 */
[----:B------:R-:W-:Y:S05]  /*c2d0*/  @P2 BRA `(.L_x_250) ;  /* 0x0000000000042947 */ /* 0x000fea0003800000 */
[----:B------:R-:W-:Y:S01]  /*c2e0*/  BPT.TRAP 0x1 ;  /* 0x000000040000795c */ /* 0x000fe20000300000 */
.L_x_250:
[----:B------:R-:W-:Y:S05]  /*c2f0*/  @P0 BRA `(.L_x_251) ;  /* 0x0000000000040947 */ /* 0x000fea0003800000 */
[----:B------:R-:W-:Y:S01]  /*c300*/  BPT.TRAP 0x1 ;  /* 0x000000040000795c */ /* 0x000fe20000300000 */
.L_x_251:
[----:B---3--:R-:W0:Y:S01]  /*c310*/  LDC R15, c[0x0][0x380] ;  /* 0x0000e000ff0f7b82 */ /* 0x008e220000000800 */
[----:B------:R-:W-:Y:S01]  /*c320*/  R2UR UR4, R6 ;  /* 0x00000000060472ca */ /* 0x000fe200000e0000 */
[----:B------:R-:W-:Y:S01]  /*c330*/  IMAD R13, R9, 0x800, R4 ;  /* 0x00000800090d7824 */ /* 0x000fe200078e0204 */
[----:B------:R-:W-:Y:S01]  /*c340*/  R2UR UR5, R20 ;  /* 0x00000000140572ca */ /* 0x000fe200000e0000 */
[----:B------:R-:W-:Y:S01]  /*c350*/  ULDC UR20, c[0x0][0x38c] ;  /* 0x0000e30000147ab9 */ /* 0x000fe20000000800 */
[----:B------:R-:W-:Y:S01]  /*c360*/  R2UR UR17, R14 ;  /* 0x000000000e1172ca */ /* 0x000fe200000e0000 */
[----:B------:R-:W-:Y:S01]  /*c370*/  IMAD R13, R13, 0x4, R22 ;  /* 0x000000040d0d7824 */ /* 0x000fe200078e0216 */
[----:B------:R-:W-:Y:S01]  /*c380*/  UISETP.NE.AND UP0, UPT, UR20, 0x1, UPT ;  /* 0x000000011400788c */ /* 0x000fe2000bf05270 */
[----:B------:R-:W1:Y:S01]  /*c390*/  LDC.64 R16, c[0x0][0x3b8] ;  /* 0x0000ee00ff107b82 */ /* 0x000e620000000a00 */
[C---:B------:R-:W-:Y:S01]  /*c3a0*/  VIADD R14, R12.reuse, 0x1 ;  /* 0x000000010c0e7836 */ /* 0x040fe20000000000 */
[----:B------:R-:W-:Y:S01]  /*c3b0*/  R2UR UR18, R12 ;  /* 0x000000000c1272ca */ /* 0x000fe200000e0000 */
[----:B------:R-:W-:Y:S01]  /*c3c0*/  VIADD R0, R0, 0xffffffff ;  /* 0xffffffff00007836 */ /* 0x000fe20000000000 */
[----:B------:R-:W-:Y:S01]  /*c3d0*/  R2UR UR8, R13 ;  /* 0x000000000d0872ca */ /* 0x000fe200000e0000 */
[----:B------:R-:W-:Y:S01]  /*c3e0*/  ULDC.64 UR24, c[0x0][0x198] ;  /* 0x0000660000187ab9 */ /* 0x000fe20000000a00 */
[----:B------:R-:W-:Y:S01]  /*c3f0*/  R2UR UR9, R22 ;  /* 0x00000000160972ca */ /* 0x000fe200000e0000 */
[----:B------:R-:W-:Y:S01]  /*c400*/  ULDC.64 UR14, c[0x0][0x3b0] ;  /* 0x0000ec00000e7ab9 */ /* 0x000fe20000000a00 */
[----:B------:R-:W1:Y:S01]  /*c410*/  LDC.64 R18, c[0x0][0x3d8] ;  /* 0x0000f600ff127b82 */ /* 0x000e620000000a00 */
[----:B------:R-:W-:Y:S01]  /*c420*/  R2UR UR16, R9 ;  /* 0x00000000091072ca */ /* 0x000fe200000e0000 */
[----:B------:R-:W-:Y:S01]  /*c430*/  @UP0 ULDC.64 UR10, c[0x0][0x390] ;  /* 0x0000e400000a0ab9 */ /* 0x000fe20000000a00 */
[----:B------:R-:W-:Y:S01]  /*c440*/  R2UR UR12, R11 ;  /* 0x000000000b0c72ca */ /* 0x000fe200000e0000 */
[----:B------:R-:W-:Y:S01]  /*c450*/  ULDC.64 UR22, c[0x0][0x3d0] ;  /* 0x0000f40000167ab9 */ /* 0x000fe20000000a00 */
[----:B------:R-:W-:Y:S01]  /*c460*/  R2UR UR13, R10 ;  /* 0x000000000a0d72ca */ /* 0x000fe200000e0000 */
[----:B------:R-:W-:Y:S01]  /*c470*/  VIADD R9, R9, 0x1 ;  /* 0x0000000109097836 */ /* 0x000fe20000000000 */
[----:B------:R-:W-:Y:S01]  /*c480*/  ISETP.GT.AND P5, PT, R0, 0x1, PT ;  /* 0x000000010000780c */ /* 0x000fe20003fa4270 */
[----:B------:R-:W-:Y:S01]  /*c490*/  USHF.L.U32 UR18, UR18, 0x5, URZ ;  /* 0x0000000512127899 */ /* 0x000fe2000800063f */
[----:B0-----:R-:W-:Y:S01]  /*c4a0*/  ISETP.NE.AND P2, PT, R15, 0x1, PT ;  /* 0x000000010f00780c */ /* 0x001fe20003f45270 */
[----:B------:R-:W-:Y:S01]  /*c4b0*/  UIADD3 UR17, UR17, 0x32000, URZ ;  /* 0x0003200011117890 */ /* 0x000fe2000fffe03f */
[----:B------:R-:W-:Y:S01]  /*c4c0*/  ISETP.NE.AND P4, PT, R9, 0x5, PT ;  /* 0x000000050900780c */ /* 0x000fe20003f85270 */
[----:B------:R-:W-:-:S02]  /*c4d0*/  UIADD3 UR8, UR8, 0x28000, URZ ;  /* 0x0002800008087890 */ /* 0x000fc4000fffe03f */
[----:B------:R-:W-:Y:S01]  /*c4e0*/  ULEA UR16, UR16, UR9, 0xf ;  /* 0x0000000910107291 */ /* 0x000fe2000f8e783f */
[----:B------:R-:W-:Y:S01]  /*c4f0*/  SEL R9, R9, RZ, P4 ;  /* 0x000000ff09097207 */ /* 0x000fe20002000000 */
[----:B------:R-:W-:Y:S01]  /*c500*/  UMOV UR26, 0x30000 ;  /* 0x00030000001a7882 */ /* 0x000fe20000000000 */
[----:B------:R-:W-:Y:S01]  /*c510*/  UMOV UR28, 0x0 ;  /* 0x00000000001c7882 */ /* 0x000fe20000000000 */
[----:B------:R-:W-:Y:S01]  /*c520*/  UMOV UR29, 0x10000000 ;  /* 0x10000000001d7882 */ /* 0x000fe20000000000 */
[----:B------:R-:W-:-:S03]  /*c530*/  UMOV UR9, UR17 ;  /* 0x0000001100097c82 */ /* 0x000fc60008000000 */
[----:B------:R-:W-:Y:S01]  /*c540*/  @P2 IMAD.U32 R23, RZ, RZ, UR4 ;  /* 0x00000004ff172e24 */ /* 0x000fe2000f8e00ff */
[----:B------:R-:W-:Y:S01]  /*c550*/  UIADD3 UR4, UP1, UR24, 0xf0, URZ ;  /* 0x000000f018047890 */ /* 0x000fe2000ff3e03f */
[----:B-1----:R-:W-:Y:S01]  /*c560*/  IMAD R13, R11, R16, R18 ;  /* 0x000000100b0d7224 */ /* 0x002fe200078e0212 */
[----:B------:R-:W-:Y:S01]  /*c570*/  UIADD3 UR24, UP2, UR24, 0x1f0, URZ ;  /* 0x000001f018187890 */ /* 0x000fe2000ff5e03f */
[----:B------:R-:W0:Y:S01]  /*c580*/  LDC R16, c[0x0][0x3c8] ;  /* 0x0000f200ff107b82 */ /* 0x000e220000000800 */
[----:B------:R-:W-:Y:S01]  /*c590*/  @P2 R2UR UR5, R23 ;  /* 0x00000000170522ca */ /* 0x000fe200000e0000 */
[----:B------:R-:W-:Y:S01]  /*c5a0*/  IMAD R12, R10, R17, R19 ;  /* 0x000000110a0c7224 */ /* 0x000fe200078e0213 */
[----:B------:R-:W-:-:S04]  /*c5b0*/  ISETP.NE.AND P2, PT, R14, R7, PT ;  /* 0x000000070e00720c */ /* 0x000fc80003f45270 */
[----:B------:R-:W-:Y:S01]  /*c5c0*/  PRMT R12, R13, 0x40, R12 ;  /* 0x000000400d0c7816 */ /* 0x000fe2000000000c */
[----:B------:R-:W-:-:S06]  /*c5d0*/  VIADD R13, R11, 0x1 ;  /* 0x000000010b0d7836 */ /* 0x000fcc0000000000 */
[----:B------:R-:W-:Y:S02]  /*c5e0*/  UIADD3 UR6, -UR5, URZ, URZ ;  /* 0x0000003f05067290 */ /* 0x000fe4000fffe13f */
[----:B------:R-:W-:Y:S01]  /*c5f0*/  UMOV UR21, UR5 ;  /* 0x0000000500157c82 */ /* 0x000fe20008000000 */
[----:B------:R-:W-:Y:S01]  /*c600*/  @P2 IMAD.MOV R13, RZ, RZ, R11 ;  /* 0x000000ffff0d2224 */ /* 0x000fe200078e020b */
[----:B------:R-:W-:Y:S02]  /*c610*/  SEL R11, RZ, 0x1, P4 ;  /* 0x00000001ff0b7807 */ /* 0x000fe40002000000 */
[----:B------:R-:W-:Y:S01]  /*c620*/  IMAD R15, R15, UR6, R20 ;  /* 0x000000060f0f7c24 */ /* 0x000fe2000f8e0214 */
[----:B------:R-:W-:Y:S01]  /*c630*/  UIMAD.WIDE.U32 UR6, UR5, UR10, URZ ;  /* 0x0000000a050672a5 */ /* 0x000fe2000f8e003f */
[----:B------:R-:W-:Y:S02]  /*c640*/  LOP3.LUT R8, R8, R11, RZ, 0x3c, !PT ;  /* 0x0000000b08087212 */ /* 0x000fe400078e3cff */
[----:B0-----:R-:W-:Y:S01]  /*c650*/  ISETP.NE.AND P3, PT, R13, R16, PT ;  /* 0x000000100d00720c */ /* 0x001fe20003f65270 */
[----:B------:R-:W-:Y:S01]  /*c660*/  @UP0 USHF.R.U32.HI UR21, URZ, UR11, UR7 ;  /* 0x0000000b3f150299 */ /* 0x000fe20008011607 */
[----:B------:R-:W-:Y:S01]  /*c670*/  R2UR UR19, R15 ;  /* 0x000000000f1372ca */ /* 0x000fe200000e0000 */
[----:B------:R-:W-:Y:S01]  /*c680*/  UMOV UR10, UR18 ;  /* 0x00000012000a7c82 */ /* 0x000fe20008000000 */
[----:B------:R-:W-:Y:S01]  /*c690*/  R2UR UR7, R12 ;  /* 0x000000000c0772ca */ /* 0x000fe200000e0000 */
[----:B------:R-:W-:Y:S01]  /*c6a0*/  UIADD3 UR6, -UR21, URZ, URZ ;  /* 0x0000003f15067290 */ /* 0x000fe2000fffe13f */
[----:B------:R-:W-:Y:S01]  /*c6b0*/  R2UR UR11, R5 ;  /* 0x00000000050b72ca */ /* 0x000fe200000e0000 */
[----:B------:R-:W-:Y:S01]  /*c6c0*/  VIADD R15, R10, 0x1 ;  /* 0x000000010a0f7836 */ /* 0x000fe20000000000 */
[----:B------:R-:W-:Y:S01]  /*c6d0*/  SEL R12, R14, RZ, P2 ;  /* 0x000000ff0e0c7207 */ /* 0x000fe20001000000 */
[----:B------:R-:W-:Y:S01]  /*c6e0*/  UIMAD UR20, UR20, UR6, UR5 ;  /* 0x00000006141472a4 */ /* 0x000fe2000f8e0205 */
[----:B------:R-:W-:Y:S01]  /*c6f0*/  SEL R11, R13, RZ, P3 ;  /* 0x000000ff0d0b7207 */ /* 0x000fe20001800000 */
[----:B------:R-:W-:-:S02]  /*c700*/  UIADD3.X UR5, URZ, UR25, URZ, UP1, !UPT ;  /* 0x000000193f057290 */ /* 0x000fc40008ffe43f */
[----:B------:R-:W-:Y:S01]  /*c710*/  UIMAD UR20, UR20, UR15, UR23 ;  /* 0x0000000f141472a4 */ /* 0x000fe2000f8e0217 */
[----:B------:R-:W-:Y:S01]  /*c720*/  @P3 IMAD.MOV R15, RZ, RZ, R10 ;  /* 0x000000ffff0f3224 */ /* 0x000fe200078e020a */
[----:B------:R-:W-:Y:S02]  /*c730*/  UIMAD UR19, UR19, UR14, UR22 ;  /* 0x0000000e131372a4 */ /* 0x000fe4000f8e0216 */
[----:B------:R-:W-:Y:S01]  /*c740*/  UPRMT UR6, UR7, 0x5410, URZ ;  /* 0x0000541007067896 */ /* 0x000fe2000800003f */
[----:B------:R-:W-:Y:S01]  /*c750*/  IMAD.MOV.U32 R10, RZ, RZ, R15 ;  /* 0x000000ffff0a7224 */ /* 0x000fe200078e000f */
[----:B------:R-:W-:-:S07]  /*c760*/  UIADD3.X UR25, URZ, UR25, URZ, UP2, !UPT ;  /* 0x000000193f197290 */ /* 0x000fce00097fe43f */
[----:B------:R0:W-:Y:S02]  /*c770*/  UTMALDG.4D.IM2COL [UR16], [UR4], UR6 ;  /* 0x00000010040073b4 */ /* 0x0001e40008058006 */
[----:B------:R0:W-:Y:S02]  /*c780*/  UTMALDG.4D.MULTICAST [UR8], [UR24], UR26, desc[UR28] ;  /* 0x00001c08180073b4 */ /* 0x0001e4000801981a */
[----:B0-----:R-:W-:Y:S05]  /*c790*/  @P5 BRA `(.L_x_252) ;  /* 0xfffffff800985947 */ /* 0x001fea000383ffff */
.L_x_248:
[----:B------:R-:W-:Y:S01]  /*c7a0*/  ISETP.GE.U32.AND P2, PT, R3, 0x5, PT ;  /* 0x000000050300780c */ /* 0x000fe20003f46070 */
[----:B------:R-:W-:Y:S05]  /*c7b0*/  WARPSYNC.ALL ;  /* 0x0000000000007948 */ /* 0x000fea0003800000 */
[----:B------:R-:W-:-:S07]  /*c7c0*/  ELECT P1, URZ, PT ;  /* 0x00000000003f782f */ /* 0x000fce0003820000 */
[----:B------:R-:W-:-:S05]  /*c7d0*/  @P2 IMAD.WIDE.U32 R4, R3, -0x33333333, RZ ;  /* 0xcccccccd03042825 */ /* 0x000fca00078e00ff */
[----:B------:R-:W-:-:S04]  /*c7e0*/  @P2 SHF.R.U32.HI R0, RZ, 0x2, R5 ;  /* 0x00000002ff002819 */ /* 0x000fc80000011605 */
[----:B------:R-:W-:-:S04]  /*c7f0*/  @P2 LOP3.LUT R0, R0, 0x1, RZ, 0xc0, !PT ;  /* 0x0000000100002812 */ /* 0x000fc800078ec0ff */
[----:B------:R-:W-:Y:S01]  /*c800*/  @P2 ISETP.NE.U32.AND P0, PT, R0, 0x1, PT ;  /* 0x000000010000280c */ /* 0x000fe20003f05070 */
[----:B------:R-:W-:-:S12]  /*c810*/  @!P1 EXIT ;  /* 0x000000000000994d */ /* 0x000fd80003800000 */
[----:B------:R-:W-:Y:S01]  /*c820*/  LOP3.LUT R2, R2, 0x2, RZ, 0xfc, !PT ;  /* 0x0000000202027812 */ /* 0x000fe200078efcff */
[----:B------:R-:W-:Y:S01]  /*c830*/  IMAD.MOV.U32 R0, RZ, RZ, 0x1 ;  /* 0x00000001ff007424 */ /* 0x000fe200078e00ff */
[----:B------:R-:W-:Y:S02]  /*c840*/  @P2 ISETP.NE.U32.AND.EX P0, PT, RZ, RZ, PT, P0 ;  /* 0x000000ffff00220c */ /* 0x000fe40003f05100 */
[----:B------:R-:W-:Y:S02]  /*c850*/  ISETP.NE.AND P1, PT, R2, 0x3, PT ;  /* 0x000000030200780c */ /* 0x000fe40003f25270 */
[----:B------:R-:W-:-:S11]  /*c860*/  @P2 SEL R0, RZ, 0x1, !P0 ;  /* 0x00000001ff002807 */ /* 0x000fd60004000000 */
[----:B------:R-:W-:Y:S05]  /*c870*/  @!P1 BRA `(.L_x_253) ;  /* 0x0000000000049947 */ /* 0x000fea0003800000 */
[----:B------:R-:W-:Y:S01]  /*c880*/  BPT.TRAP 0x1 ;  /* 0x000000040000795c */ /* 0x000fe20000300000 */
.L_x_253:
[----:B------:R-:W0:Y:S01]  /*c890*/  S2R R7, SR_CgaCtaId ;  /* 0x0000000000077919 */ /* 0x000e220000008800 */
[----:B------:R-:W-:Y:S01]  /*c8a0*/  IMAD.WIDE.U32 R4, R3, -0x33333333, RZ ;  /* 0xcccccccd03047825 */ /* 0x000fe200078e00ff */
[----:B------:R-:W-:-:S04]  /*c8b0*/  MOV R2, 0x400 ;  /* 0x0000040000027802 */ /* 0x000fc80000000f00 */
[----:B------:R-:W-:Y:S02]  /*c8c0*/  SHF.R.U32.HI R4, RZ, 0x2, R5 ;  /* 0x00000002ff047819 */ /* 0x000fe40000011605 */
[----:B------:R-:W-:-:S03]  /*c8d0*/  SHF.L.U32 R5, R0, 0x1f, RZ ;  /* 0x0000001f00057819 */ /* 0x000fc600000006ff */
[----:B------:R-:W-:Y:S01]  /*c8e0*/  IMAD R3, R4, -0x5, R3 ;  /* 0xfffffffb04037824 */ /* 0x000fe200078e0203 */
[----:B0-----:R-:W-:-:S05]  /*c8f0*/  LEA R2, R7, R2, 0x18 ;  /* 0x0000000207027211 */ /* 0x001fca00078ec0ff */
[----:B------:R-:W-:-:S04]  /*c900*/  VIADD R2, R2, 0x32028 ;  /* 0x0003202802027836 */ /* 0x000fc80000000000 */
[----:B------:R-:W-:-:S07]  /*c910*/  IMAD R4, R3, 0x8, R2 ;  /* 0x0000000803047824 */ /* 0x000fce00078e0202 */
.L_x_254:
[----:B0-----:R0:W1:Y:S02]  /*c920*/  SYNCS.PHASECHK.TRANS64.TRYWAIT P0, [R4+URZ], R5 ;  /* 0x00000005040075a7 */ /* 0x001064000800017f */
[----:B-1----:R-:W-:Y:S05]  /*c930*/  @!P0 NANOSLEEP.SYNCS 0x989680 ;  /* 0x009896800000895d */ /* 0x002fea0003900000 */
[----:B------:R-:W1:Y:S02]  /*c940*/  @!P0 SYNCS.PHASECHK.TRANS64 P0, [R4+URZ], R5 ;  /* 0x00000005040085a7 */ /* 0x000e64000800007f */
[----:B-1----:R-:W-:Y:S05]  /*c950*/  @!P0 BRA `(.L_x_254) ;  /* 0xfffffffc00f08947 */ /* 0x002fea000383ffff */
[----:B------:R-:W-:-:S05]  /*c960*/  VIADD R3, R3, 0x1 ;  /* 0x0000000103037836 */ /* 0x000fca0000000000 */
[----:B------:R-:W-:-:S04]  /*c970*/  ISETP.NE.AND P0, PT, R3, 0x5, PT ;  /* 0x000000050300780c */ /* 0x000fc80003f05270 */
[----:B0-----:R-:W-:Y:S02]  /*c980*/  SEL R5, RZ, 0x1, P0 ;  /* 0x00000001ff057807 */ /* 0x001fe40000000000 */
[----:B------:R-:W-:Y:S02]  /*c990*/  SEL R3, R3, RZ, P0 ;  /* 0x000000ff03037207 */ /* 0x000fe40000000000 */
[----:B------:R-:W-:-:S03]  /*c9a0*/  LOP3.LUT R7, R0, R5, RZ, 0x3c, !PT ;  /* 0x0000000500077212 */ /* 0x000fc600078e3cff */
[----:B------:R-:W-:Y:S01]  /*c9b0*/  IMAD R0, R3, 0x8, R2 ;  /* 0x0000000803007824 */ /* 0x000fe200078e0202 */
[----:B------:R-:W-:-:S07]  /*c9c0*/  SHF.L.U32 R5, R7, 0x1f, RZ ;  /* 0x0000001f07057819 */ /* 0x000fce00000006ff */
.L_x_255:
        /* <DEDUP_REMOVED lines=11> */
.L_x_256:
        /* <DEDUP_REMOVED lines=11> */
.L_x_257:
        /* <DEDUP_REMOVED lines=11> */
.L_x_258:
[----:B0-----:R0:W1:Y:S02]  /*cbe0*/  SYNCS.PHASECHK.TRANS64.TRYWAIT P0, [R3+URZ], R0 ;  /* 0x00000000030075a7 */ /* 0x001064000800017f */
[----:B-1----:R-:W-:Y:S05]  /*cbf0*/  @!P0 NANOSLEEP.SYNCS 0x989680 ;  /* 0x009896800000895d */ /* 0x002fea0003900000 */
[----:B------:R-:W1:Y:S02]  /*cc00*/  @!P0 SYNCS.PHASECHK.TRANS64 P0, [R3+URZ], R0 ;  /* 0x00000000030085a7 */ /* 0x000e64000800007f */
[----:B-1----:R-:W-:Y:S05]  /*cc10*/  @P0 EXIT ;  /* 0x000000000000094d */ /* 0x002fea0003800000 */
[----:B------:R-:W-:Y:S05]  /*cc20*/  BRA `(.L_x_258) ;  /* 0xfffffffc00ec7947 */ /* 0x000fea000383ffff */
.L_x_259:
[----:B------:R-:W-:-:S00]  /*cc30*/  BRA `(.L_x_259) ;  /* 0xfffffffc00fc7947 */ /* 0x000fc0000383ffff */
[----:B------:R-:W-:-:S00]  /*cc40*/  NOP ;  /* 0x0000000000007918 */ /* 0x000fc00000000000 */
        /* <DEDUP_REMOVED lines=11> */
.L_x_260:


//--------------------- .nv.shared._ZN7cutlass13device_kernelINS_4conv6kernel13ConvUniversalINS1_16ConvProblemShapeILNS1_8OperatorE0ELi2EEENS1_10collective14CollectiveConvINS1_46MainloopSm90TmaGmmaWarpSpecializedImplicitGemmILS5_0ELi5ELi2EN4cute5tupleIJNSA_1CILi2EEENSC_ILi1EEESE_EEENS1_36KernelImplicitTmaWarpSpecializedSm90ELi1EEENSB_IJNSC_ILi256EEENSC_ILi64EEENSB_IJNSC_ILi32EEEEEEEEENS_10tfloat32_tESN_NSA_8TiledMMAINSA_8MMA_AtomIJNSA_4SM904GMMA29MMA_64x64x8_F32TF32TF32_SS_TNILNSR_7ScaleInE1ELST_1EEEEEENSA_6LayoutINSB_IJSE_SE_SE_EEENSB_IJNSC_ILi0EEESY_SY_EEEEENSB_IJNSA_10UnderscoreES11_S11_EEEEENS7_6detail26Sm90ImplicitGemmTileTraitsINSA_20SM90_TMA_LOAD_IM2COLENSA_14ComposedLayoutINSA_7SwizzleILi3ELi4ELi3EEENSA_18smem_ptr_flag_bitsILi32EEENSW_INSB_IJNSB_IJNSC_ILi8EEESK_EEENSB_IJSK_SE_EEENSB_IJSE_NSC_ILi5EEEEEEEEENSB_IJNSB_IJSK_SI_EEENSB_IJSE_SY_EEENSB_IJSY_NSC_ILi8192EEEEEEEEEEEEEvEENS15_INSA_23SM90_TMA_LOAD_MULTICASTENS17_IS19_S1B_NSW_INSB_IJNSB_IJS1C_S1C_EEES1E_S1G_EEENSB_IJS1I_S1J_NSB_IJSY_NSC_ILi2048EEEEEEEEEEEEEvEEEENS_8epilogue10collective6detail29Sm90TmaWarpSpecializedAdapterINS21_15DefaultEpilogueISN_NSB_IJNSB_IJlllEEESE_SY_EEES26_NS20_6thread17LinearCombinationISN_Li1EffLNS27_9ScaleType4KindE0ELNS_15FloatRoundStyleE2ESN_EENS_4gemm15EpilogueDefaultEEEEEvvEEEEvNT_6ParamsE --------------------------
	.section	.nv.shared._ZN7cutlass13device_kernelINS_4conv6kernel13ConvUniversalINS1_16ConvProblemShapeILNS1_8OperatorE0ELi2EEENS1_10collective14CollectiveConvINS1_46MainloopSm90TmaGmmaWarpSpecializedImplicitGemmILS5_0ELi5ELi2EN4cute5tupleIJNSA_1CILi2EEENSC_ILi1EEESE_EEENS1_36KernelImplicitTmaWarpSpecializedSm90ELi1EEENSB_IJNSC_ILi256EEENSC_ILi64EEENSB_IJNSC_ILi32EEEEEEEEENS_10tfloat32_tESN_NSA_8TiledMMAINSA_8MMA_AtomIJNSA_4SM904GMMA29MMA_64x64x8_F32TF32TF32_SS_TNILNSR_7ScaleInE1ELST_1EEEEEENSA_6LayoutINSB_IJSE_SE_SE_EEENSB_IJNSC_ILi0EEESY_SY_EEEEENSB_IJNSA_10UnderscoreES11_S11_EEEEENS7_6detail26Sm90ImplicitGemmTileTraitsINSA_20SM90_TMA_LOAD_IM2COLENSA_14ComposedLayoutINSA_7SwizzleILi3ELi4ELi3EEENSA_18smem_ptr_flag_bitsILi32EEENSW_INSB_IJNSB_IJNSC_ILi8EEESK_EEENSB_IJSK_SE_EEENSB_IJSE_NSC_ILi5EEEEEEEEENSB_IJNSB_IJSK_SI_EEENSB_IJSE_SY_EEENSB_IJSY_NSC_ILi8192EEEEEEEEEEEEEvEENS15_INSA_23SM90_TMA_LOAD_MULTICASTENS17_IS19_S1B_NSW_INSB_IJNSB_IJS1C_S1C_EEES1E_S1G_EEENSB_IJS1I_S1J_NSB_IJSY_NSC_ILi2048EEEEEEEEEEEEEvEEEENS_8epilogue10collective6detail29Sm90TmaWarpSpecializedAdapterINS21_15DefaultEpilogueISN_NSB_IJNSB_IJlllEEESE_SY_EEES26_NS20_6thread17LinearCombinationISN_Li1EffLNS27_9ScaleType4KindE0ELNS_15FloatRoundStyleE2ESN_EENS_4gemm15EpilogueDefaultEEEEEvvEEEEvNT_6ParamsE,"aw",@nobits
	.sectionflags	@""
	.align	16
	.zero		1024


//--------------------- .nv.shared.reserved.0     --------------------------
	.section	.nv.shared.reserved.0,"aw",@nobits
	.weak		__nv_reservedSMEM_offset_0_alias
	.size		__nv_reservedSMEM_offset_0_alias, 0, 0
	.other		__nv_reservedSMEM_offset_0_alias,@"STO_CUDA_RESERVED_SHARED STV_DEFAULT"
__nv_reservedSMEM_offset_0_alias:
	.zero		0


//--------------------- .nv.global                --------------------------
	.section	.nv.global,"aw",@nobits
.nv.global:
	.type		_ZN39_INTERNAL_961f2c71_4_k_cu_02938e19_28274cute1_E,@object
	.size		_ZN39_INTERNAL_961f2c71_4_k_cu_02938e19_28274cute1_E,(_ZN39_INTERNAL_961f2c71_4_k_cu_02938e19_28274cuda3std3__45__cpo6cbeginE - _ZN39_INTERNAL_961f2c71_4_k_cu_02938e19_28274cute1_E)
_ZN39_INTERNAL_961f2c71_4_k_cu_02938e19_28274cute1_E:
	.zero		1
	.type		_ZN39_INTERNAL_961f2c71_4_k_cu_02938e19_28274cuda3std3__45__cpo6cbeginE,@object
	.size		_ZN39_INTERNAL_961f2c71_4_k_cu_02938e19_28274cuda3std3__45__cpo6cbeginE,(_ZN39_INTERNAL_961f2c71_4_k_cu_02938e19_28274cuda3std3__48in_placeE - _ZN39_INTERNAL_961f2c71_4_k_cu_02938e19_28274cuda3std3__45__cpo6cbeginE)
_ZN39_INTERNAL_961f2c71_4_k_cu_02938e19_28274cuda3std3__45__cpo6cbeginE:
	.zero		1
	.type		_ZN39_INTERNAL_961f2c71_4_k_cu_02938e19_28274cuda3std3__48in_placeE,@object
	.size		_ZN39_INTERNAL_961f2c71_4_k_cu_02938e19_28274cuda3std3__48in_placeE,(_ZN39_INTERNAL_961f2c71_4_k_cu_02938e19_28274cuda3std6ranges3__45__cpo9iter_moveE - _ZN39_INTERNAL_961f2c71_4_k_cu_02938e19_28274cuda3std3__48in_placeE)
_ZN39_INTERNAL_961f2c71_4_k_cu_02938e19_28274cuda3std3__48in_placeE:
	.zero		1
	.type		_ZN39_INTERNAL_961f2c71_4_k_cu_02938e19_28274cuda3std6ranges3__45__cpo9iter_moveE,@object
	.size		_ZN39_INTERNAL_961f2c71_4_k_cu_02938e19_28274cuda3std6ranges3__45__cpo9iter_moveE,(_ZN39_INTERNAL_961f2c71_4_k_cu_02938e19_28274cuda3std3__45__cpo5beginE - _ZN39_INTERNAL_961f2c71_4_k_cu_02938e19_28274cuda3std6ranges3__45__cpo9iter_moveE)
_ZN39_INTERNAL_961f2c71_4_k_cu_02938e19_28274cuda3std6ranges3__45__cpo9iter_moveE:
	.zero		1
	.type		_ZN39_INTERNAL_961f2c71_4_k_cu_02938e19_28274cuda3std3__45__cpo5beginE,@object
	.size		_ZN39_INTERNAL_961f2c71_4_k_cu_02938e19_28274cuda3std3__45__cpo5beginE,(_ZN39_INTERNAL_961f2c71_4_k_cu_02938e19_28274cuda3std3__441_GLOBAL__N__961f2c71_4_k_cu_02938e19_28276ignoreE - _ZN39_INTERNAL_961f2c71_4_k_cu_02938e19_28274cuda3std3__45__cpo5beginE)
_ZN39_INTERNAL_961f2c71_4_k_cu_02938e19_28274cuda3std3__45__cpo5beginE:
	.zero		1
	.type		_ZN39_INTERNAL_961f2c71_4_k_cu_02938e19_28274cuda3std3__441_GLOBAL__N__961f2c71_4_k_cu_02938e19_28276ignoreE,@object
	.size		_ZN39_INTERNAL_961f2c71_4_k_cu_02938e19_28274cuda3std3__441_GLOBAL__N__961f2c71_4_k_cu_02938e19_28276ignoreE,(_ZN39_INTERNAL_961f2c71_4_k_cu_02938e19_28274cute7productE - _ZN39_INTERNAL_961f2c71_4_k_cu_02938e19_28274cuda3std3__441_GLOBAL__N__961f2c71_4_k_cu_02938e19_28276ignoreE)
_ZN39_INTERNAL_961f2c71_4_k_cu_02938e19_28274cuda3std3__441_GLOBAL__N__961f2c71_4_k_cu_02938e19_28276ignoreE:
	.zero		1
	.type		_ZN39_INTERNAL_961f2c71_4_k_cu_02938e19_28274cute7productE,@object
	.size		_ZN39_INTERNAL_961f2c71_4_k_cu_02938e19_28274cute7productE,(_ZN39_INTERNAL_961f2c71_4_k_cu_02938e19_28274cuda3std3__45__cpo3endE - _ZN39_INTERNAL_961f2c71_4_k_cu_02938e19_28274cute7productE)
_ZN39_INTERNAL_961f2c71_4_k_cu_02938e19_28274cute7productE:
	.zero		1
	.type		_ZN39_INTERNAL_961f2c71_4_k_cu_02938e19_28274cuda3std3__45__cpo3endE,@object
	.size		_ZN39_INTERNAL_961f2c71_4_k_cu_02938e19_28274cuda3std3__45__cpo3endE,(_ZN39_INTERNAL_961f2c71_4_k_cu_02938e19_28274cuda3std3__419piecewise_constructE - _ZN39_INTERNAL_961f2c71_4_k_cu_02938e19_28274cuda3std3__45__cpo3endE)
_ZN39_INTERNAL_961f2c71_4_k_cu_02938e19_28274cuda3std3__45__cpo3endE:
	.zero		1
	.type		_ZN39_INTERNAL_961f2c71_4_k_cu_02938e19_28274cuda3std3__419piecewise_constructE,@object
	.size		_ZN39_INTERNAL_961f2c71_4_k_cu_02938e19_28274cuda3std3__419piecewise_constructE,(_ZN39_INTERNAL_961f2c71_4_k_cu_02938e19_28274cuda3std3__45__cpo4cendE - _ZN39_INTERNAL_961f2c71_4_k_cu_02938e19_28274cuda3std3__419piecewise_constructE)
_ZN39_INTERNAL_961f2c71_4_k_cu_02938e19_28274cuda3std3__419piecewise_constructE:
	.zero		1
	.type		_ZN39_INTERNAL_961f2c71_4_k_cu_02938e19_28274cuda3std3__45__cpo4cendE,@object
	.size		_ZN39_INTERNAL_961f2c71_4_k_cu_02938e19_28274cuda3std3__45__cpo4cendE,(_ZN39_INTERNAL_961f2c71_4_k_cu_02938e19_28274cuda3std6ranges3__45__cpo4swapE - _ZN39_INTERNAL_961f2c71_4_k_cu_02938e19_28274cuda3std3__45__cpo4cendE)
_ZN39_INTERNAL_961f2c71_4_k_cu_02938e19_28274cuda3std3__45__cpo4cendE:
	.zero		1
	.type		_ZN39_INTERNAL_961f2c71_4_k_cu_02938e19_28274cuda3std6ranges3__45__cpo4swapE,@object
	.size		_ZN39_INTERNAL_961f2c71_4_k_cu_02938e19_28274cuda3std6ranges3__45__cpo4swapE,(.L_7 - _ZN39_INTERNAL_961f2c71_4_k_cu_02938e19_28274cuda3std6ranges3__45__cpo4swapE)
_ZN39_INTERNAL_961f2c71_4_k_cu_02938e19_28274cuda3std6ranges3__45__cpo4swapE:
	.zero		1
.L_7:


//--------------------- .nv.constant0._ZN7cutlass13device_kernelINS_4conv6kernel13ConvUniversalINS1_16ConvProblemShapeILNS1_8OperatorE0ELi2EEENS1_10collective14CollectiveConvINS1_46MainloopSm90TmaGmmaWarpSpecializedImplicitGemmILS5_0ELi5ELi2EN4cute5tupleIJNSA_1CILi2EEENSC_ILi1EEESE_EEENS1_36KernelImplicitTmaWarpSpecializedSm90ELi1EEENSB_IJNSC_ILi256EEENSC_ILi64EEENSB_IJNSC_ILi32EEEEEEEEENS_10tfloat32_tESN_NSA_8TiledMMAINSA_8MMA_AtomIJNSA_4SM904GMMA29MMA_64x64x8_F32TF32TF32_SS_TNILNSR_7ScaleInE1ELST_1EEEEEENSA_6LayoutINSB_IJSE_SE_SE_EEENSB_IJNSC_ILi0EEESY_SY_EEEEENSB_IJNSA_10UnderscoreES11_S11_EEEEENS7_6detail26Sm90ImplicitGemmTileTraitsINSA_20SM90_TMA_LOAD_IM2COLENSA_14ComposedLayoutINSA_7SwizzleILi3ELi4ELi3EEENSA_18smem_ptr_flag_bitsILi32EEENSW_INSB_IJNSB_IJNSC_ILi8EEESK_EEENSB_IJSK_SE_EEENSB_IJSE_NSC_ILi5EEEEEEEEENSB_IJNSB_IJSK_SI_EEENSB_IJSE_SY_EEENSB_IJSY_NSC_ILi8192EEEEEEEEEEEEEvEENS15_INSA_23SM90_TMA_LOAD_MULTICASTENS17_IS19_S1B_NSW_INSB_IJNSB_IJS1C_S1C_EEES1E_S1G_EEENSB_IJS1I_S1J_NSB_IJSY_NSC_ILi2048EEEEEEEEEEEEEvEEEENS_8epilogue10collective6detail29Sm90TmaWarpSpecializedAdapterINS21_15DefaultEpilogueISN_NSB_IJNSB_IJlllEEESE_SY_EEES26_NS20_6thread17LinearCombinationISN_Li1EffLNS27_9ScaleType4KindE0ELNS_15FloatRoundStyleE2ESN_EENS_4gemm15EpilogueDefaultEEEEEvvEEEEvNT_6ParamsE --------------------------
	.section	.nv.constant0._ZN7cutlass13device_kernelINS_4conv6kernel13ConvUniversalINS1_16ConvProblemShapeILNS1_8OperatorE0ELi2EEENS1_10collective14CollectiveConvINS1_46MainloopSm90TmaGmmaWarpSpecializedImplicitGemmILS5_0ELi5ELi2EN4cute5tupleIJNSA_1CILi2EEENSC_ILi1EEESE_EEENS1_36KernelImplicitTmaWarpSpecializedSm90ELi1EEENSB_IJNSC_ILi256EEENSC_ILi64EEENSB_IJNSC_ILi32EEEEEEEEENS_10tfloat32_tESN_NSA_8TiledMMAINSA_8MMA_AtomIJNSA_4SM904GMMA29MMA_64x64x8_F32TF32TF32_SS_TNILNSR_7ScaleInE1ELST_1EEEEEENSA_6LayoutINSB_IJSE_SE_SE_EEENSB_IJNSC_ILi0EEESY_SY_EEEEENSB_IJNSA_10UnderscoreES11_S11_EEEEENS7_6detail26Sm90ImplicitGemmTileTraitsINSA_20SM90_TMA_LOAD_IM2COLENSA_14ComposedLayoutINSA_7SwizzleILi3ELi4ELi3EEENSA_18smem_ptr_flag_bitsILi32EEENSW_INSB_IJNSB_IJNSC_ILi8EEESK_EEENSB_IJSK_SE_EEENSB_IJSE_NSC_ILi5EEEEEEEEENSB_IJNSB_IJSK_SI_EEENSB_IJSE_SY_EEENSB_IJSY_NSC_ILi8192EEEEEEEEEEEEEvEENS15_INSA_23SM90_TMA_LOAD_MULTICASTENS17_IS19_S1B_NSW_INSB_IJNSB_IJS1C_S1C_EEES1E_S1G_EEENSB_IJS1I_S1J_NSB_IJSY_NSC_ILi2048EEEEEEEEEEEEEvEEEENS_8epilogue10collective6detail29Sm90TmaWarpSpecializedAdapterINS21_15DefaultEpilogueISN_NSB_IJNSB_IJlllEEESE_SY_EEES26_NS20_6thread17LinearCombinationISN_Li1EffLNS27_9ScaleType4KindE0ELNS_15FloatRoundStyleE2ESN_EENS_4gemm15EpilogueDefaultEEEEEvvEEEEvNT_6ParamsE,"a",@progbits
	.sectionflags	@""
	.align	4
.nv.constant0._ZN7cutlass13device_kernelINS_4conv6kernel13ConvUniversalINS1_16ConvProblemShapeILNS1_8OperatorE0ELi2EEENS1_10collective14CollectiveConvINS1_46MainloopSm90TmaGmmaWarpSpecializedImplicitGemmILS5_0ELi5ELi2EN4cute5tupleIJNSA_1CILi2EEENSC_ILi1EEESE_EEENS1_36KernelImplicitTmaWarpSpecializedSm90ELi1EEENSB_IJNSC_ILi256EEENSC_ILi64EEENSB_IJNSC_ILi32EEEEEEEEENS_10tfloat32_tESN_NSA_8TiledMMAINSA_8MMA_AtomIJNSA_4SM904GMMA29MMA_64x64x8_F32TF32TF32_SS_TNILNSR_7ScaleInE1ELST_1EEEEEENSA_6LayoutINSB_IJSE_SE_SE_EEENSB_IJNSC_ILi0EEESY_SY_EEEEENSB_IJNSA_10UnderscoreES11_S11_EEEEENS7_6detail26Sm90ImplicitGemmTileTraitsINSA_20SM90_TMA_LOAD_IM2COLENSA_14ComposedLayoutINSA_7SwizzleILi3ELi4ELi3EEENSA_18smem_ptr_flag_bitsILi32EEENSW_INSB_IJNSB_IJNSC_ILi8EEESK_EEENSB_IJSK_SE_EEENSB_IJSE_NSC_ILi5EEEEEEEEENSB_IJNSB_IJSK_SI_EEENSB_IJSE_SY_EEENSB_IJSY_NSC_ILi8192EEEEEEEEEEEEEvEENS15_INSA_23SM90_TMA_LOAD_MULTICASTENS17_IS19_S1B_NSW_INSB_IJNSB_IJS1C_S1C_EEES1E_S1G_EEENSB_IJS1I_S1J_NSB_IJSY_NSC_ILi2048EEEEEEEEEEEEEvEEEENS_8epilogue10collective6detail29Sm90TmaWarpSpecializedAdapterINS21_15DefaultEpilogueISN_NSB_IJNSB_IJlllEEESE_SY_EEES26_NS20_6thread17LinearCombinationISN_Li1EffLNS27_9ScaleType4KindE0ELNS_15FloatRoundStyleE2ESN_EENS_4gemm15EpilogueDefaultEEEEEvvEEEEvNT_6ParamsE:
	.zero		1536


//--------------------- SYMBOLS --------------------------

	.type		.nv.reservedSmem.offset0,@object
	.size		.nv.reservedSmem.offset0,0x4
